	.target	sm_100a

	.elftype	@"ET_EXEC"


//--------------------- .note.nv.tkinfo           --------------------------
	.section	.note.nv.tkinfo,"",@"SHT_NOTE"
	.sectionflags	@"SHF_NOTE_NV_TKINFO"
	.tkinfo
        /*0018*/ 	.word	0x00000002
        /*0030*/ 	.string	""
        /*0030*/ 	.string	"ptxas"
        /*0030*/ 	.string	"Cuda compilation tools, release 13.0, V13.0.88"
        /*0030*/ 	.string	"Build cuda_13.0.r13.0/compiler.36424714_0"
        /*0030*/ 	.string	"-arch sm_100a -m 64 "



//--------------------- .note.nv.cuinfo           --------------------------
	.section	.note.nv.cuinfo,"",@"SHT_NOTE"
	.sectionflags	@"SHF_NOTE_NV_CUINFO"
        /*0018*/ 	.short	0x0002
        /*001a*/ 	.short	0x0064
        /*001c*/ 	.short	0x0082
	.zero		2


//--------------------- .nv.info                  --------------------------
	.section	.nv.info,"",@"SHT_CUDA_INFO"
	.align	4


	//----- nvinfo : EIATTR_REGCOUNT
	.align		4
        /*0000*/ 	.byte	0x04, 0x2f
        /*0002*/ 	.short	(.L_19 - .L_18)
	.align		4
.L_18:
        /*0004*/ 	.word	index@(_ZN7cutlass13device_kernelINS_4gemm6kernel13GemmUniversalIN4cute5tupleIJiiiiEEENS1_10collective13CollectiveMmaINS1_35MainloopSm100TmaUmmaWarpSpecializedILi3ELi2ELi4ENS5_IJNS4_1CILi1EEENSA_ILi2EEESB_EEEEENS5_IJNSA_ILi64EEESF_NSA_ILi32EEEEEENS_12float_e4m3_tENS5_IJlSB_lEEESI_SJ_NS4_8TiledMMAINS4_8MMA_AtomIJNS4_10MMA_TraitsINS4_19SM100_MMA_F8F6F4_SSEJSI_SI_fSF_SF_NS4_17integral_constantINS4_4UMMA5MajorELSQ_0EEESR_NSO_INSP_7ScaleInELSS_0EEEST_EEEEEENS4_6LayoutINS5_IJSB_SB_SB_EEENS5_IJNSA_ILi0EEESY_SY_EEEEENS5_IJNS4_10UnderscoreES11_S11_EEEEENS4_23SM90_TMA_LOAD_MULTICASTENS4_14ComposedLayoutINS4_7SwizzleILi1ELi4ELi3EEENS4_18smem_ptr_flag_bitsILi8EEENSW_INS5_IJNSA_ILi8EEESG_EEENS5_IJSG_SB_EEEEEEEvNS4_8identityENS4_13SM90_TMA_LOADES1E_vS1F_EENS_8epilogue10collective18CollectiveEpilogueINS1I_23Sm100TmaWarpSpecializedILi1ELi1ELi32ELb0ELb0EEEJSH_NS5_IJNSW_ISF_SB_EES1N_EEESI_SJ_SI_SJ_NS1I_6fusion15FusionCallbacksIS1M_NS1P_17LinearCombinationISI_fSI_fLNS_15FloatRoundStyleE2EEESH_S1O_JEEENS4_5SM1004TMEM4LOAD26SM100_TMEM_LOAD_16dp32b32xES1G_NS15_INS16_ILi2ELi4ELi3EEES19_NSW_INS5_IJS1A_SF_EEENS5_IJSF_SB_EEEEEEENS4_39AutoVectorizingCopyWithAssumedAlignmentILi128EEENS4_14SM90_TMA_STOREES23_S25_S25_EEEvvEEEEvNT_6ParamsE)
        /*0008*/ 	.word	0x00000059


	//----- nvinfo : EIATTR_FRAME_SIZE
	.align		4
.L_19:
        /*000c*/ 	.byte	0x04, 0x11
        /*000e*/ 	.short	(.L_21 - .L_20)
	.align		4
.L_20:
        /*0010*/ 	.word	index@($__internal_2_$__cuda_sm10x_tcgen05_guardrail_trap_unallocated_columns_being_dealloced)
        /*0014*/ 	.word	0x00000000


	//----- nvinfo : EIATTR_FRAME_SIZE
	.align		4
.L_21:
        /*0018*/ 	.byte	0x04, 0x11
        /*001a*/ 	.short	(.L_23 - .L_22)
	.align		4
.L_22:
        /*001c*/ 	.word	index@($__internal_1_$__cuda_sm10x_tcgen05_guardrail_trap_phase_invalid_during_alloc)
        /*0020*/ 	.word	0x00000000


	//----- nvinfo : EIATTR_FRAME_SIZE
	.align		4
.L_23:
        /*0024*/ 	.byte	0x04, 0x11
        /*0026*/ 	.short	(.L_25 - .L_24)
	.align		4
.L_24:
        /*0028*/ 	.word	index@($__internal_0_$__cuda_sm10x_tcgen05_guardrail_trap_col_being_dealloced_not_returned_by_alloc)
        /*002c*/ 	.word	0x00000000


	//----- nvinfo : EIATTR_FRAME_SIZE
	.align		4
.L_25:
        /*0030*/ 	.byte	0x04, 0x11
        /*0032*/ 	.short	(.L_27 - .L_26)
	.align		4
.L_26:
        /*0034*/ 	.word	index@(_ZN7cutlass13device_kernelINS_4gemm6kernel13GemmUniversalIN4cute5tupleIJiiiiEEENS1_10collective13CollectiveMmaINS1_35MainloopSm100TmaUmmaWarpSpecializedILi3ELi2ELi4ENS5_IJNS4_1CILi1EEENSA_ILi2EEESB_EEEEENS5_IJNSA_ILi64EEESF_NSA_ILi32EEEEEENS_12float_e4m3_tENS5_IJlSB_lEEESI_SJ_NS4_8TiledMMAINS4_8MMA_AtomIJNS4_10MMA_TraitsINS4_19SM100_MMA_F8F6F4_SSEJSI_SI_fSF_SF_NS4_17integral_constantINS4_4UMMA5MajorELSQ_0EEESR_NSO_INSP_7ScaleInELSS_0EEEST_EEEEEENS4_6LayoutINS5_IJSB_SB_SB_EEENS5_IJNSA_ILi0EEESY_SY_EEEEENS5_IJNS4_10UnderscoreES11_S11_EEEEENS4_23SM90_TMA_LOAD_MULTICASTENS4_14ComposedLayoutINS4_7SwizzleILi1ELi4ELi3EEENS4_18smem_ptr_flag_bitsILi8EEENSW_INS5_IJNSA_ILi8EEESG_EEENS5_IJSG_SB_EEEEEEEvNS4_8identityENS4_13SM90_TMA_LOADES1E_vS1F_EENS_8epilogue10collective18CollectiveEpilogueINS1I_23Sm100TmaWarpSpecializedILi1ELi1ELi32ELb0ELb0EEEJSH_NS5_IJNSW_ISF_SB_EES1N_EEESI_SJ_SI_SJ_NS1I_6fusion15FusionCallbacksIS1M_NS1P_17LinearCombinationISI_fSI_fLNS_15FloatRoundStyleE2EEESH_S1O_JEEENS4_5SM1004TMEM4LOAD26SM100_TMEM_LOAD_16dp32b32xES1G_NS15_INS16_ILi2ELi4ELi3EEES19_NSW_INS5_IJS1A_SF_EEENS5_IJSF_SB_EEEEEEENS4_39AutoVectorizingCopyWithAssumedAlignmentILi128EEENS4_14SM90_TMA_STOREES23_S25_S25_EEEvvEEEEvNT_6ParamsE)
        /*0038*/ 	.word	0x00000000


	//----- nvinfo : EIATTR_MIN_STACK_SIZE
	.align		4
.L_27:
        /*003c*/ 	.byte	0x04, 0x12
        /*003e*/ 	.short	(.L_29 - .L_28)
	.align		4
.L_28:
        /*0040*/ 	.word	index@(_ZN7cutlass13device_kernelINS_4gemm6kernel13GemmUniversalIN4cute5tupleIJiiiiEEENS1_10collective13CollectiveMmaINS1_35MainloopSm100TmaUmmaWarpSpecializedILi3ELi2ELi4ENS5_IJNS4_1CILi1EEENSA_ILi2EEESB_EEEEENS5_IJNSA_ILi64EEESF_NSA_ILi32EEEEEENS_12float_e4m3_tENS5_IJlSB_lEEESI_SJ_NS4_8TiledMMAINS4_8MMA_AtomIJNS4_10MMA_TraitsINS4_19SM100_MMA_F8F6F4_SSEJSI_SI_fSF_SF_NS4_17integral_constantINS4_4UMMA5MajorELSQ_0EEESR_NSO_INSP_7ScaleInELSS_0EEEST_EEEEEENS4_6LayoutINS5_IJSB_SB_SB_EEENS5_IJNSA_ILi0EEESY_SY_EEEEENS5_IJNS4_10UnderscoreES11_S11_EEEEENS4_23SM90_TMA_LOAD_MULTICASTENS4_14ComposedLayoutINS4_7SwizzleILi1ELi4ELi3EEENS4_18smem_ptr_flag_bitsILi8EEENSW_INS5_IJNSA_ILi8EEESG_EEENS5_IJSG_SB_EEEEEEEvNS4_8identityENS4_13SM90_TMA_LOADES1E_vS1F_EENS_8epilogue10collective18CollectiveEpilogueINS1I_23Sm100TmaWarpSpecializedILi1ELi1ELi32ELb0ELb0EEEJSH_NS5_IJNSW_ISF_SB_EES1N_EEESI_SJ_SI_SJ_NS1I_6fusion15FusionCallbacksIS1M_NS1P_17LinearCombinationISI_fSI_fLNS_15FloatRoundStyleE2EEESH_S1O_JEEENS4_5SM1004TMEM4LOAD26SM100_TMEM_LOAD_16dp32b32xES1G_NS15_INS16_ILi2ELi4ELi3EEES19_NSW_INS5_IJS1A_SF_EEENS5_IJSF_SB_EEEEEEENS4_39AutoVectorizingCopyWithAssumedAlignmentILi128EEENS4_14SM90_TMA_STOREES23_S25_S25_EEEvvEEEEvNT_6ParamsE)
        /*0044*/ 	.word	0x00000000
.L_29:


//--------------------- .nv.compat                --------------------------
	.section	.nv.compat,"",@"SHT_CUDA_COMPAT_INFO"
	.align	4
        /*0000*/ 	.byte	0x02, 0x09, 0x01, 0x00, 0x02, 0x02, 0x02, 0x00, 0x02, 0x05, 0x05, 0x00, 0x03, 0x07, 0x01, 0x01
        /*0010*/ 	.byte	0x02, 0x03, 0x01, 0x00, 0x02, 0x06, 0x01, 0x00, 0x04, 0x0b, 0x08, 0x00, 0x09, 0x00, 0x00, 0x00
        /*0020*/ 	.byte	0x00, 0x00, 0x00, 0x00


//--------------------- .nv.info._ZN7cutlass13device_kernelINS_4gemm6kernel13GemmUniversalIN4cute5tupleIJiiiiEEENS1_10collective13CollectiveMmaINS1_35MainloopSm100TmaUmmaWarpSpecializedILi3ELi2ELi4ENS5_IJNS4_1CILi1EEENSA_ILi2EEESB_EEEEENS5_IJNSA_ILi64EEESF_NSA_ILi32EEEEEENS_12float_e4m3_tENS5_IJlSB_lEEESI_SJ_NS4_8TiledMMAINS4_8MMA_AtomIJNS4_10MMA_TraitsINS4_19SM100_MMA_F8F6F4_SSEJSI_SI_fSF_SF_NS4_17integral_constantINS4_4UMMA5MajorELSQ_0EEESR_NSO_INSP_7ScaleInELSS_0EEEST_EEEEEENS4_6LayoutINS5_IJSB_SB_SB_EEENS5_IJNSA_ILi0EEESY_SY_EEEEENS5_IJNS4_10UnderscoreES11_S11_EEEEENS4_23SM90_TMA_LOAD_MULTICASTENS4_14ComposedLayoutINS4_7SwizzleILi1ELi4ELi3EEENS4_18smem_ptr_flag_bitsILi8EEENSW_INS5_IJNSA_ILi8EEESG_EEENS5_IJSG_SB_EEEEEEEvNS4_8identityENS4_13SM90_TMA_LOADES1E_vS1F_EENS_8epilogue10collective18CollectiveEpilogueINS1I_23Sm100TmaWarpSpecializedILi1ELi1ELi32ELb0ELb0EEEJSH_NS5_IJNSW_ISF_SB_EES1N_EEESI_SJ_SI_SJ_NS1I_6fusion15FusionCallbacksIS1M_NS1P_17LinearCombinationISI_fSI_fLNS_15FloatRoundStyleE2EEESH_S1O_JEEENS4_5SM1004TMEM4LOAD26SM100_TMEM_LOAD_16dp32b32xES1G_NS15_INS16_ILi2ELi4ELi3EEES19_NSW_INS5_IJS1A_SF_EEENS5_IJSF_SB_EEEEEEENS4_39AutoVectorizingCopyWithAssumedAlignmentILi128EEENS4_14SM90_TMA_STOREES23_S25_S25_EEEvvEEEEvNT_6ParamsE --------------------------
	.section	.nv.info._ZN7cutlass13device_kernelINS_4gemm6kernel13GemmUniversalIN4cute5tupleIJiiiiEEENS1_10collective13CollectiveMmaINS1_35MainloopSm100TmaUmmaWarpSpecializedILi3ELi2ELi4ENS5_IJNS4_1CILi1EEENSA_ILi2EEESB_EEEEENS5_IJNSA_ILi64EEESF_NSA_ILi32EEEEEENS_12float_e4m3_tENS5_IJlSB_lEEESI_SJ_NS4_8TiledMMAINS4_8MMA_AtomIJNS4_10MMA_TraitsINS4_19SM100_MMA_F8F6F4_SSEJSI_SI_fSF_SF_NS4_17integral_constantINS4_4UMMA5MajorELSQ_0EEESR_NSO_INSP_7ScaleInELSS_0EEEST_EEEEEENS4_6LayoutINS5_IJSB_SB_SB_EEENS5_IJNSA_ILi0EEESY_SY_EEEEENS5_IJNS4_10UnderscoreES11_S11_EEEEENS4_23SM90_TMA_LOAD_MULTICASTENS4_14ComposedLayoutINS4_7SwizzleILi1ELi4ELi3EEENS4_18smem_ptr_flag_bitsILi8EEENSW_INS5_IJNSA_ILi8EEESG_EEENS5_IJSG_SB_EEEEEEEvNS4_8identityENS4_13SM90_TMA_LOADES1E_vS1F_EENS_8epilogue10collective18CollectiveEpilogueINS1I_23Sm100TmaWarpSpecializedILi1ELi1ELi32ELb0ELb0EEEJSH_NS5_IJNSW_ISF_SB_EES1N_EEESI_SJ_SI_SJ_NS1I_6fusion15FusionCallbacksIS1M_NS1P_17LinearCombinationISI_fSI_fLNS_15FloatRoundStyleE2EEESH_S1O_JEEENS4_5SM1004TMEM4LOAD26SM100_TMEM_LOAD_16dp32b32xES1G_NS15_INS16_ILi2ELi4ELi3EEES19_NSW_INS5_IJS1A_SF_EEENS5_IJSF_SB_EEEEEEENS4_39AutoVectorizingCopyWithAssumedAlignmentILi128EEENS4_14SM90_TMA_STOREES23_S25_S25_EEEvvEEEEvNT_6ParamsE,"",@"SHT_CUDA_INFO"
	.sectionflags	@""
	.align	4


	//----- nvinfo : EIATTR_CUDA_API_VERSION
	.align		4
        /*0000*/ 	.byte	0x04, 0x37
        /*0002*/ 	.short	(.L_31 - .L_30)
.L_30:
        /*0004*/ 	.word	0x00000082


	//----- nvinfo : EIATTR_KPARAM_INFO
	.align		4
.L_31:
        /*0008*/ 	.byte	0x04, 0x17
        /*000a*/ 	.short	(.L_33 - .L_32)
.L_32:
        /*000c*/ 	.word	0x00000000
        /*0010*/ 	.short	0x0000
        /*0012*/ 	.short	0x0000
        /*0014*/ 	.byte	0x00, 0xf0, 0x01, 0x20


	//----- nvinfo : EIATTR_AT_ENTRY_FRAGMENTS
	.align		4
.L_33:
        /*0018*/ 	.byte	0x04, 0x4f
        /*001a*/ 	.short	(.L_35 - .L_34)


	//   ....[0]....
.L_34:
        /*001c*/ 	.word	0x00000006


	//----- nvinfo : EIATTR_RESERVED_SMEM_USED
	.align		4
.L_35:
        /*0020*/ 	.byte	0x01, 0x41
	.zero		2


	//----- nvinfo : EIATTR_SPARSE_MMA_MASK
	.align		4
        /*0024*/ 	.byte	0x03, 0x50
        /*0026*/ 	.short	0x0000


	//----- nvinfo : EIATTR_TCGEN05_1CTA_USED
	.align		4
        /*0028*/ 	.byte	0x01, 0x51
	.zero		2


	//----- nvinfo : EIATTR_MAXREG_COUNT
	.align		4
        /*002c*/ 	.byte	0x03, 0x1b
        /*002e*/ 	.short	0x00ff


	//----- nvinfo : EIATTR_NUM_BARRIERS
	.align		4
        /*0030*/ 	.byte	0x02, 0x4c
        /*0032*/ 	.byte	0x07
	.zero		1


	//----- nvinfo : EIATTR_EXTERNS
	.align		4
        /*0034*/ 	.byte	0x04, 0x0f
        /*0036*/ 	.short	(.L_37 - .L_36)


	//   ....[0]....
	.align		4
.L_36:
        /*0038*/ 	.word	index@(__assertfail)


	//----- nvinfo : EIATTR_MERCURY_ISA_VERSION
	.align		4
.L_37:
        /*003c*/ 	.byte	0x03, 0x5f
        /*003e*/ 	.short	0x0101


	//----- nvinfo : EIATTR_INT_WARP_WIDE_INSTR_OFFSETS
	.align		4
        /*0040*/ 	.byte	0x04, 0x31
        /*0042*/ 	.short	(.L_39 - .L_38)


	//   ....[0]....
.L_38:
        /*0044*/ 	.word	0x00003a30


	//   ....[1]....
        /*0048*/ 	.word	0x00003a60


	//   ....[2]....
        /*004c*/ 	.word	0x00003a80


	//   ....[3]....
        /*0050*/ 	.word	0x000045b0


	//   ....[4]....
        /*0054*/ 	.word	0x00004660


	//----- nvinfo : EIATTR_COOP_GROUP_MASK_REGIDS
	.align		4
.L_39:
        /*0058*/ 	.byte	0x04, 0x29
        /*005a*/ 	.short	(.L_41 - .L_40)


	//   ....[0]....
.L_40:
        /*005c*/ 	.word	0xffffffff


	//   ....[1]....
        /*0060*/ 	.word	0xffffffff


	//   ....[2]....
        /*0064*/ 	.word	0xffffffff


	//   ....[3]....
        /*0068*/ 	.word	0xffffffff


	//   ....[4]....
        /*006c*/ 	.word	0xffffffff


	//   ....[5]....
        /*0070*/ 	.word	0xffffffff


	//   ....[6]....
        /*0074*/ 	.word	0xffffffff


	//   ....[7]....
        /*0078*/ 	.word	0xffffffff


	//   ....[8]....
        /*007c*/ 	.word	0xffffffff


	//   ....[9]....
        /*0080*/ 	.word	0xffffffff


	//   ....[10]....
        /*0084*/ 	.word	0xffffffff


	//   ....[11]....
        /*0088*/ 	.word	0xffffffff


	//   ....[12]....
        /*008c*/ 	.word	0xffffffff


	//   ....[13]....
        /*0090*/ 	.word	0xffffffff


	//----- nvinfo : EIATTR_COOP_GROUP_INSTR_OFFSETS
	.align		4
.L_41:
        /*0094*/ 	.byte	0x04, 0x28
        /*0096*/ 	.short	(.L_43 - .L_42)


	//   ....[0]....
.L_42:
        /*0098*/ 	.word	0x00000080


	//   ....[1]....
        /*009c*/ 	.word	0x000004e0


	//   ....[2]....
        /*00a0*/ 	.word	0x00000670


	//   ....[3]....
        /*00a4*/ 	.word	0x000007b0


	//   ....[4]....
        /*00a8*/ 	.word	0x000008b0


	//   ....[5]....
        /*00ac*/ 	.word	0x00000a20


	//   ....[6]....
        /*00b0*/ 	.word	0x00000bc0


	//   ....[7]....
        /*00b4*/ 	.word	0x00000d70


	//   ....[8]....
        /*00b8*/ 	.word	0x00001f60


	//   ....[9]....
        /*00bc*/ 	.word	0x00002d70


	//   ....[10]....
        /*00c0*/ 	.word	0x00002f80


	//   ....[11]....
        /*00c4*/ 	.word	0x00002fb0


	//   ....[12]....
        /*00c8*/ 	.word	0x00003910


	//   ....[13]....
        /*00cc*/ 	.word	0x00003b40


	//----- nvinfo : EIATTR_VRC_CTA_INIT_COUNT
	.align		4
.L_43:
        /*00d0*/ 	.byte	0x02, 0x4a
        /*00d2*/ 	.byte	0x80
	.zero		1


	//----- nvinfo : EIATTR_SYSCALL_OFFSETS
	.align		4
        /*00d4*/ 	.byte	0x04, 0x46
        /*00d6*/ 	.short	(.L_45 - .L_44)


	//   ....[0]....
.L_44:
        /*00d8*/ 	.word	0x000051d0


	//   ....[1]....
        /*00dc*/ 	.word	0x00005310


	//   ....[2]....
        /*00e0*/ 	.word	0x00005a90


	//----- nvinfo : EIATTR_MBARRIER_INSTR_OFFSETS
	.align		4
.L_45:
        /*00e4*/ 	.byte	0x04, 0x39
        /*00e6*/ 	.short	(.L_47 - .L_46)


	//   ....[0]....
.L_46:
        /*00e8*/ 	.word	0x00000600
        /*00ec*/ 	.word	0x000000ff
        /*00f0*/ 	.word	0x00000000
        /*00f4*/ 	.short	0x0100
        /*00f6*/ 	.byte	0x04
	.zero		1


	//   ....[1]....
        /*00f8*/ 	.word	0x00000610
        /*00fc*/ 	.word	0x000000ff
        /*0100*/ 	.word	0x00000018
        /*0104*/ 	.short	0x0100
        /*0106*/ 	.byte	0x04
	.zero		1


	//   ....[2]....
        /*0108*/ 	.word	0x00000620
        /*010c*/ 	.word	0x000000ff
        /*0110*/ 	.word	0x00000008
        /*0114*/ 	.short	0x0100
        /*0116*/ 	.byte	0x04
	.zero		1


	//   ....[3]....
        /*0118*/ 	.word	0x00000630
        /*011c*/ 	.word	0x000000ff
        /*0120*/ 	.word	0x00000020
        /*0124*/ 	.short	0x0100
        /*0126*/ 	.byte	0x04
	.zero		1


	//   ....[4]....
        /*0128*/ 	.word	0x00000640
        /*012c*/ 	.word	0x000000ff
        /*0130*/ 	.word	0x00000010
        /*0134*/ 	.short	0x0100
        /*0136*/ 	.byte	0x04
	.zero		1


	//   ....[5]....
        /*0138*/ 	.word	0x00000650
        /*013c*/ 	.word	0x000000ff
        /*0140*/ 	.word	0x00000028
        /*0144*/ 	.short	0x0100
        /*0146*/ 	.byte	0x04
	.zero		1


	//   ....[6]....
        /*0148*/ 	.word	0x00000780
        /*014c*/ 	.word	0x000000ff
        /*0150*/ 	.word	0x00000030
        /*0154*/ 	.short	0x0100
        /*0156*/ 	.byte	0x04
	.zero		1


	//   ....[7]....
        /*0158*/ 	.word	0x00000790
        /*015c*/ 	.word	0x000000ff
        /*0160*/ 	.word	0x00000038
        /*0164*/ 	.short	0x0100
        /*0166*/ 	.byte	0x04
	.zero		1


	//   ....[8]....
        /*0168*/ 	.word	0x00000880
        /*016c*/ 	.word	0x000000ff
        /*0170*/ 	.word	0x00000040
        /*0174*/ 	.short	0x0100
        /*0176*/ 	.byte	0x06
	.zero		1


	//   ....[9]....
        /*0178*/ 	.word	0x00000890
        /*017c*/ 	.word	0x000000ff
        /*0180*/ 	.word	0x00000048
        /*0184*/ 	.short	0x0100
        /*0186*/ 	.byte	0x06
	.zero		1


	//   ....[10]....
        /*0188*/ 	.word	0x000009d0
        /*018c*/ 	.word	0x000000ff
        /*0190*/ 	.word	0x00000050
        /*0194*/ 	.short	0x0100
        /*0196*/ 	.byte	0x06
	.zero		1


	//   ....[11]....
        /*0198*/ 	.word	0x000009e0
        /*019c*/ 	.word	0x000000ff
        /*01a0*/ 	.word	0x00000060
        /*01a4*/ 	.short	0x0100
        /*01a6*/ 	.byte	0x06
	.zero		1


	//   ....[12]....
        /*01a8*/ 	.word	0x000009f0
        /*01ac*/ 	.word	0x000000ff
        /*01b0*/ 	.word	0x00000058
        /*01b4*/ 	.short	0x0100
        /*01b6*/ 	.byte	0x06
	.zero		1


	//   ....[13]....
        /*01b8*/ 	.word	0x00000a00
        /*01bc*/ 	.word	0x000000ff
        /*01c0*/ 	.word	0x00000068
        /*01c4*/ 	.short	0x0100
        /*01c6*/ 	.byte	0x06
	.zero		1


	//   ....[14]....
        /*01c8*/ 	.word	0x00000b30
        /*01cc*/ 	.word	0x000000ff
        /*01d0*/ 	.word	0x00000070
        /*01d4*/ 	.short	0x0100
        /*01d6*/ 	.byte	0x04
	.zero		1


	//   ....[15]....
        /*01d8*/ 	.word	0x00000b40
        /*01dc*/ 	.word	0x000000ff
        /*01e0*/ 	.word	0x00000090
        /*01e4*/ 	.short	0x0100
        /*01e6*/ 	.byte	0x04
	.zero		1


	//   ....[16]....
        /*01e8*/ 	.word	0x00000b50
        /*01ec*/ 	.word	0x000000ff
        /*01f0*/ 	.word	0x00000078
        /*01f4*/ 	.short	0x0100
        /*01f6*/ 	.byte	0x04
	.zero		1


	//   ....[17]....
        /*01f8*/ 	.word	0x00000b60
        /*01fc*/ 	.word	0x000000ff
        /*0200*/ 	.word	0x00000098
        /*0204*/ 	.short	0x0100
        /*0206*/ 	.byte	0x04
	.zero		1


	//   ....[18]....
        /*0208*/ 	.word	0x00000b70
        /*020c*/ 	.word	0x000000ff
        /*0210*/ 	.word	0x00000080
        /*0214*/ 	.short	0x0100
        /*0216*/ 	.byte	0x04
	.zero		1


	//   ....[19]....
        /*0218*/ 	.word	0x00000b80
        /*021c*/ 	.word	0x000000ff
        /*0220*/ 	.word	0x000000a0
        /*0224*/ 	.short	0x0100
        /*0226*/ 	.byte	0x04
	.zero		1


	//   ....[20]....
        /*0228*/ 	.word	0x00000b90
        /*022c*/ 	.word	0x000000ff
        /*0230*/ 	.word	0x00000088
        /*0234*/ 	.short	0x0100
        /*0236*/ 	.byte	0x04
	.zero		1


	//   ....[21]....
        /*0238*/ 	.word	0x00000ba0
        /*023c*/ 	.word	0x000000ff
        /*0240*/ 	.word	0x000000a8
        /*0244*/ 	.short	0x0100
        /*0246*/ 	.byte	0x04
	.zero		1


	//   ....[22]....
        /*0248*/ 	.word	0x00000c90
        /*024c*/ 	.word	0x000000ff
        /*0250*/ 	.word	0x000000b0
        /*0254*/ 	.short	0x0100
        /*0256*/ 	.byte	0x04
	.zero		1


	//   ....[23]....
        /*0258*/ 	.word	0x00000ca0
        /*025c*/ 	.word	0x000000ff
        /*0260*/ 	.word	0x000000c0
        /*0264*/ 	.short	0x0100
        /*0266*/ 	.byte	0x04
	.zero		1


	//   ....[24]....
        /*0268*/ 	.word	0x00000cb0
        /*026c*/ 	.word	0x000000ff
        /*0270*/ 	.word	0x000000b8
        /*0274*/ 	.short	0x0100
        /*0276*/ 	.byte	0x04
	.zero		1


	//   ....[25]....
        /*0278*/ 	.word	0x00000cc0
        /*027c*/ 	.word	0x000000ff
        /*0280*/ 	.word	0x000000c8
        /*0284*/ 	.short	0x0100
        /*0286*/ 	.byte	0x04
	.zero		1


	//   ....[26]....
        /*0288*/ 	.word	0x000017e0
        /*028c*/ 	.word	0x00000000
        /*0290*/ 	.word	0x000000c0
        /*0294*/ 	.short	0x010a
        /*0296*/ 	.byte	0xff
	.zero		1


	//   ....[27]....
        /*0298*/ 	.word	0x00001810
        /*029c*/ 	.word	0x00000000
        /*02a0*/ 	.word	0x000000b0
        /*02a4*/ 	.short	0x0101
        /*02a6*/ 	.byte	0xff
	.zero		1


	//   ....[28]....
        /*02a8*/ 	.word	0x000018e0
        /*02ac*/ 	.word	0x000000ff
        /*02b0*/ 	.word	0x00000018
        /*02b4*/ 	.short	0x010a
        /*02b6*/ 	.byte	0x04
	.zero		1


	//   ....[29]....
        /*02b8*/ 	.word	0x00001960
        /*02bc*/ 	.word	0x000000ff
        /*02c0*/ 	.word	0x00000018
        /*02c4*/ 	.short	0x010a
        /*02c6*/ 	.byte	0x21
	.zero		1


	//   ....[30]....
        /*02c8*/ 	.word	0x00001b00
        /*02cc*/ 	.word	0x000000ff
        /*02d0*/ 	.word	0x00000018
        /*02d4*/ 	.short	0x010a
        /*02d6*/ 	.byte	0x08
	.zero		1


	//   ....[31]....
        /*02d8*/ 	.word	0x00001c10
        /*02dc*/ 	.word	0x000000ff
        /*02e0*/ 	.word	0x00000048
        /*02e4*/ 	.short	0x0101
        /*02e6*/ 	.byte	0x06
	.zero		1


	//   ....[32]....
        /*02e8*/ 	.word	0x00001c30
        /*02ec*/ 	.word	0x000000ff
        /*02f0*/ 	.word	0x00000018
        /*02f4*/ 	.short	0x010a
        /*02f6*/ 	.byte	0x04
	.zero		1


	//   ....[33]....
        /*02f8*/ 	.word	0x00001cb0
        /*02fc*/ 	.word	0x000000ff
        /*0300*/ 	.word	0x00000018
        /*0304*/ 	.short	0x010a
        /*0306*/ 	.byte	0x11
	.zero		1


	//   ....[34]....
        /*0308*/ 	.word	0x00001e50
        /*030c*/ 	.word	0x000000ff
        /*0310*/ 	.word	0x00000018
        /*0314*/ 	.short	0x010a
        /*0316*/ 	.byte	0x07
	.zero		1


	//   ....[35]....
        /*0318*/ 	.word	0x00001f90
        /*031c*/ 	.word	0x00000003
        /*0320*/ 	.word	0x00000050
        /*0324*/ 	.short	0x010a
        /*0326*/ 	.byte	0xff
	.zero		1


	//   ....[36]....
        /*0328*/ 	.word	0x000020e0
        /*032c*/ 	.word	0x00000000
        /*0330*/ 	.word	0x00000000
        /*0334*/ 	.short	0x0101
        /*0336*/ 	.byte	0xff
	.zero		1


	//   ....[37]....
        /*0338*/ 	.word	0x00002680
        /*033c*/ 	.word	0x000000ff
        /*0340*/ 	.word	0x00000000
        /*0344*/ 	.short	0x010a
        /*0346*/ 	.byte	0x04
	.zero		1


	//   ....[38]....
        /*0348*/ 	.word	0x00002710
        /*034c*/ 	.word	0x000000ff
        /*0350*/ 	.word	0x00000000
        /*0354*/ 	.short	0x010a
        /*0356*/ 	.byte	0x05
	.zero		1


	//   ....[39]....
        /*0358*/ 	.word	0x000027b0
        /*035c*/ 	.word	0x00000000
        /*0360*/ 	.word	0x00000000
        /*0364*/ 	.short	0x010a
        /*0366*/ 	.byte	0xff
	.zero		1


	//   ....[40]....
        /*0368*/ 	.word	0x000028d0
        /*036c*/ 	.word	0x00000002
        /*0370*/ 	.word	0x000000b0
        /*0374*/ 	.short	0x010a
        /*0376*/ 	.byte	0xff
	.zero		1


	//   ....[41]....
        /*0378*/ 	.word	0x00002940
        /*037c*/ 	.word	0x00000002
        /*0380*/ 	.word	0x00000000
        /*0384*/ 	.short	0x0101
        /*0386*/ 	.byte	0xff
	.zero		1


	//   ....[42]....
        /*0388*/ 	.word	0x00002960
        /*038c*/ 	.word	0x000000ff
        /*0390*/ 	.word	0x00000060
        /*0394*/ 	.short	0x010a
        /*0396*/ 	.byte	0x04
	.zero		1


	//   ....[43]....
        /*0398*/ 	.word	0x00002a80
        /*039c*/ 	.word	0x00000002
        /*03a0*/ 	.word	0x00000050
        /*03a4*/ 	.short	0x010a
        /*03a6*/ 	.byte	0xff
	.zero		1


	//   ....[44]....
        /*03a8*/ 	.word	0x00002b80
        /*03ac*/ 	.word	0x00000002
        /*03b0*/ 	.word	0x00000000
        /*03b4*/ 	.short	0x0101
        /*03b6*/ 	.byte	0xff
	.zero		1


	//   ....[45]....
        /*03b8*/ 	.word	0x00002c10
        /*03bc*/ 	.word	0x000000ff
        /*03c0*/ 	.word	0x00000060
        /*03c4*/ 	.short	0x0106
        /*03c6*/ 	.byte	0x04
	.zero		1


	//   ....[46]....
        /*03c8*/ 	.word	0x00002c30
        /*03cc*/ 	.word	0x000000ff
        /*03d0*/ 	.word	0x00000060
        /*03d4*/ 	.short	0x010a
        /*03d6*/ 	.byte	0x04
	.zero		1


	//   ....[47]....
        /*03d8*/ 	.word	0x00002cc0
        /*03dc*/ 	.word	0x000000ff
        /*03e0*/ 	.word	0x00000060
        /*03e4*/ 	.short	0x0106
        /*03e6*/ 	.byte	0x07
	.zero		1


	//   ....[48]....
        /*03e8*/ 	.word	0x00002d00
        /*03ec*/ 	.word	0x00000000
        /*03f0*/ 	.word	0x00000060
        /*03f4*/ 	.short	0x010a
        /*03f6*/ 	.byte	0xff
	.zero		1


	//   ....[49]....
        /*03f8*/ 	.word	0x000031f0
        /*03fc*/ 	.word	0x00000000
        /*0400*/ 	.word	0x00000050
        /*0404*/ 	.short	0x010a
        /*0406*/ 	.byte	0xff
	.zero		1


	//   ....[50]....
        /*0408*/ 	.word	0x000032f0
        /*040c*/ 	.word	0x00000003
        /*0410*/ 	.word	0x00000000
        /*0414*/ 	.short	0x0101
        /*0416*/ 	.byte	0xff
	.zero		1


	//   ....[51]....
        /*0418*/ 	.word	0x00003300
        /*041c*/ 	.word	0x000000ff
        /*0420*/ 	.word	0x00000000
        /*0424*/ 	.short	0x010a
        /*0426*/ 	.byte	0x04
	.zero		1


	//   ....[52]....
        /*0428*/ 	.word	0x00003320
        /*042c*/ 	.word	0x000000ff
        /*0430*/ 	.word	0x00000090
        /*0434*/ 	.short	0x010a
        /*0436*/ 	.byte	0x13
	.zero		1


	//   ....[53]....
        /*0438*/ 	.word	0x00003460
        /*043c*/ 	.word	0x000000ff
        /*0440*/ 	.word	0x00000000
        /*0444*/ 	.short	0x010a
        /*0446*/ 	.byte	0x06
	.zero		1


	//   ....[54]....
        /*0448*/ 	.word	0x00003560
        /*044c*/ 	.word	0x000000ff
        /*0450*/ 	.word	0x00000000
        /*0454*/ 	.short	0x010a
        /*0456*/ 	.byte	0x04
	.zero		1


	//   ....[55]....
        /*0458*/ 	.word	0x00003740
        /*045c*/ 	.word	0x000000ff
        /*0460*/ 	.word	0x00000000
        /*0464*/ 	.short	0x010a
        /*0466*/ 	.byte	0x04
	.zero		1


	//   ....[56]....
        /*0468*/ 	.word	0x000037d0
        /*046c*/ 	.word	0x000000ff
        /*0470*/ 	.word	0x00000000
        /*0474*/ 	.short	0x010a
        /*0476*/ 	.byte	0x05
	.zero		1


	//   ....[57]....
        /*0478*/ 	.word	0x00003860
        /*047c*/ 	.word	0x000000ff
        /*0480*/ 	.word	0x00000000
        /*0484*/ 	.short	0x010a
        /*0486*/ 	.byte	0x05
	.zero		1


	//   ....[58]....
        /*0488*/ 	.word	0x000038f0
        /*048c*/ 	.word	0x000000ff
        /*0490*/ 	.word	0x00000000
        /*0494*/ 	.short	0x010a
        /*0496*/ 	.byte	0x04
	.zero		1


	//   ....[59]....
        /*0498*/ 	.word	0x00003d90
        /*049c*/ 	.word	0x0000000c
        /*04a0*/ 	.word	0x00000050
        /*04a4*/ 	.short	0x010a
        /*04a6*/ 	.byte	0xff
	.zero		1


	//   ....[60]....
        /*04a8*/ 	.word	0x00003f00
        /*04ac*/ 	.word	0x00000000
        /*04b0*/ 	.word	0x00000000
        /*04b4*/ 	.short	0x0101
        /*04b6*/ 	.byte	0xff
	.zero		1


	//   ....[61]....
        /*04b8*/ 	.word	0x00004370
        /*04bc*/ 	.word	0x000000ff
        /*04c0*/ 	.word	0x00000048
        /*04c4*/ 	.short	0x010a
        /*04c6*/ 	.byte	0x11
	.zero		1


	//   ....[62]....
        /*04c8*/ 	.word	0x000044f0
        /*04cc*/ 	.word	0x000000ff
        /*04d0*/ 	.word	0x00000038
        /*04d4*/ 	.short	0x010a
        /*04d6*/ 	.byte	0x11
	.zero		1


	//   ....[63]....
        /*04d8*/ 	.word	0x00004700
        /*04dc*/ 	.word	0x000000ff
        /*04e0*/ 	.word	0x00000030
        /*04e4*/ 	.short	0x010b
        /*04e6*/ 	.byte	0x11
	.zero		1


	//   ....[64]....
        /*04e8*/ 	.word	0x00004710
        /*04ec*/ 	.word	0x000000ff
        /*04f0*/ 	.word	0x00000000
        /*04f4*/ 	.short	0x0101
        /*04f6*/ 	.byte	0x30
	.zero		1


	//   ....[65]....
        /*04f8*/ 	.word	0x00004750
        /*04fc*/ 	.word	0x00000000
        /*0500*/ 	.word	0x00000038
        /*0504*/ 	.short	0x010a
        /*0506*/ 	.byte	0xff
	.zero		1


	//   ....[66]....
        /*0508*/ 	.word	0x00004a90
        /*050c*/ 	.word	0x00000003
        /*0510*/ 	.word	0x00000050
        /*0514*/ 	.short	0x010a
        /*0516*/ 	.byte	0xff
	.zero		1


	//   ....[67]....
        /*0518*/ 	.word	0x00004c10
        /*051c*/ 	.word	0x00000000
        /*0520*/ 	.word	0x00000000
        /*0524*/ 	.short	0x0101
        /*0526*/ 	.byte	0xff
	.zero		1


	//   ....[68]....
        /*0528*/ 	.word	0x00005670
        /*052c*/ 	.word	0x000000ff
        /*0530*/ 	.word	0x00000030
        /*0534*/ 	.short	0x010a
        /*0536*/ 	.byte	0x2c
	.zero		1


	//   ....[69]....
        /*0538*/ 	.word	0x00005680
        /*053c*/ 	.word	0x00000016
        /*0540*/ 	.word	0x00000070
        /*0544*/ 	.short	0x010a
        /*0546*/ 	.byte	0xff
	.zero		1


	//   ....[70]....
        /*0548*/ 	.word	0x00005830
        /*054c*/ 	.word	0x000000ff
        /*0550*/ 	.word	0x00000030
        /*0554*/ 	.short	0x010a
        /*0556*/ 	.byte	0x2c
	.zero		1


	//   ....[71]....
        /*0558*/ 	.word	0x00005910
        /*055c*/ 	.word	0x000000ff
        /*0560*/ 	.word	0x00000000
        /*0564*/ 	.short	0x0101
        /*0566*/ 	.byte	0x04
	.zero		1


	//   ....[72]....
        /*0568*/ 	.word	0x00005970
        /*056c*/ 	.word	0x00000016
        /*0570*/ 	.word	0x00000070
        /*0574*/ 	.short	0x010a
        /*0576*/ 	.byte	0xff
	.zero		1


	//   ....[73]....
        /*0578*/ 	.word	0x00005ce0
        /*057c*/ 	.word	0x000000ff
        /*0580*/ 	.word	0x00000000
        /*0584*/ 	.short	0x0101
        /*0586*/ 	.byte	0x04
	.zero		1


	//   ....[74]....
        /*0588*/ 	.word	0x000065c0
        /*058c*/ 	.word	0x00000000
        /*0590*/ 	.word	0x000000c0
        /*0594*/ 	.short	0x010a
        /*0596*/ 	.byte	0xff
	.zero		1


	//   ....[75]....
        /*0598*/ 	.word	0x00006620
        /*059c*/ 	.word	0x00000000
        /*05a0*/ 	.word	0x00000018
        /*05a4*/ 	.short	0x010a
        /*05a6*/ 	.byte	0xff
	.zero		1


	//   ....[76]....
        /*05a8*/ 	.word	0x00006680
        /*05ac*/ 	.word	0x00000000
        /*05b0*/ 	.word	0x00000018
        /*05b4*/ 	.short	0x010a
        /*05b6*/ 	.byte	0xff
	.zero		1


	//   ....[77]....
        /*05b8*/ 	.word	0x000066d0
        /*05bc*/ 	.word	0x00000003
        /*05c0*/ 	.word	0x00000050
        /*05c4*/ 	.short	0x010a
        /*05c6*/ 	.byte	0xff
	.zero		1


	//   ....[78]....
        /*05c8*/ 	.word	0x00006730
        /*05cc*/ 	.word	0x00000000
        /*05d0*/ 	.word	0x00000000
        /*05d4*/ 	.short	0x010a
        /*05d6*/ 	.byte	0xff
	.zero		1


	//   ....[79]....
        /*05d8*/ 	.word	0x00006790
        /*05dc*/ 	.word	0x00000000
        /*05e0*/ 	.word	0x00000000
        /*05e4*/ 	.short	0x010a
        /*05e6*/ 	.byte	0xff
	.zero		1


	//   ....[80]....
        /*05e8*/ 	.word	0x000067e0
        /*05ec*/ 	.word	0x00000002
        /*05f0*/ 	.word	0x000000b0
        /*05f4*/ 	.short	0x010a
        /*05f6*/ 	.byte	0xff
	.zero		1


	//   ....[81]....
        /*05f8*/ 	.word	0x00006840
        /*05fc*/ 	.word	0x00000002
        /*0600*/ 	.word	0x00000060
        /*0604*/ 	.short	0x010a
        /*0606*/ 	.byte	0xff
	.zero		1


	//   ....[82]....
        /*0608*/ 	.word	0x00006890
        /*060c*/ 	.word	0x00000002
        /*0610*/ 	.word	0x00000050
        /*0614*/ 	.short	0x010a
        /*0616*/ 	.byte	0xff
	.zero		1


	//   ....[83]....
        /*0618*/ 	.word	0x000068f0
        /*061c*/ 	.word	0x00000000
        /*0620*/ 	.word	0x00000060
        /*0624*/ 	.short	0x010a
        /*0626*/ 	.byte	0xff
	.zero		1


	//   ....[84]....
        /*0628*/ 	.word	0x00006940
        /*062c*/ 	.word	0x00000000
        /*0630*/ 	.word	0x00000050
        /*0634*/ 	.short	0x010a
        /*0636*/ 	.byte	0xff
	.zero		1


	//   ....[85]....
        /*0638*/ 	.word	0x000069a0
        /*063c*/ 	.word	0x00000002
        /*0640*/ 	.word	0x00000090
        /*0644*/ 	.short	0x010a
        /*0646*/ 	.byte	0xff
	.zero		1


	//   ....[86]....
        /*0648*/ 	.word	0x00006a00
        /*064c*/ 	.word	0x00000000
        /*0650*/ 	.word	0x00000000
        /*0654*/ 	.short	0x010a
        /*0656*/ 	.byte	0xff
	.zero		1


	//   ....[87]....
        /*0658*/ 	.word	0x00006a60
        /*065c*/ 	.word	0x00000000
        /*0660*/ 	.word	0x00000000
        /*0664*/ 	.short	0x010a
        /*0666*/ 	.byte	0xff
	.zero		1


	//   ....[88]....
        /*0668*/ 	.word	0x00006ac0
        /*066c*/ 	.word	0x00000000
        /*0670*/ 	.word	0x00000000
        /*0674*/ 	.short	0x010a
        /*0676*/ 	.byte	0xff
	.zero		1


	//   ....[89]....
        /*0678*/ 	.word	0x00006b20
        /*067c*/ 	.word	0x00000000
        /*0680*/ 	.word	0x00000000
        /*0684*/ 	.short	0x010a
        /*0686*/ 	.byte	0xff
	.zero		1


	//   ....[90]....
        /*0688*/ 	.word	0x00006b80
        /*068c*/ 	.word	0x00000000
        /*0690*/ 	.word	0x00000000
        /*0694*/ 	.short	0x010a
        /*0696*/ 	.byte	0xff
	.zero		1


	//   ....[91]....
        /*0698*/ 	.word	0x00006bd0
        /*069c*/ 	.word	0x0000000c
        /*06a0*/ 	.word	0x00000050
        /*06a4*/ 	.short	0x010a
        /*06a6*/ 	.byte	0xff
	.zero		1


	//   ....[92]....
        /*06a8*/ 	.word	0x00006c30
        /*06ac*/ 	.word	0x00000000
        /*06b0*/ 	.word	0x00000048
        /*06b4*/ 	.short	0x010a
        /*06b6*/ 	.byte	0xff
	.zero		1


	//   ....[93]....
        /*06b8*/ 	.word	0x00006c90
        /*06bc*/ 	.word	0x00000000
        /*06c0*/ 	.word	0x00000038
        /*06c4*/ 	.short	0x010a
        /*06c6*/ 	.byte	0xff
	.zero		1


	//   ....[94]....
        /*06c8*/ 	.word	0x00006ce0
        /*06cc*/ 	.word	0x00000003
        /*06d0*/ 	.word	0x00000050
        /*06d4*/ 	.short	0x010a
        /*06d6*/ 	.byte	0xff
	.zero		1


	//   ....[95]....
        /*06d8*/ 	.word	0x00006d40
        /*06dc*/ 	.word	0x00000000
        /*06e0*/ 	.word	0x00000030
        /*06e4*/ 	.short	0x010a
        /*06e6*/ 	.byte	0xff
	.zero		1


	//   ....[96]....
        /*06e8*/ 	.word	0x00006d90
        /*06ec*/ 	.word	0x00000016
        /*06f0*/ 	.word	0x00000070
        /*06f4*/ 	.short	0x010a
        /*06f6*/ 	.byte	0xff
	.zero		1


	//----- nvinfo : EIATTR_NUM_MBARRIERS
	.align		4
.L_47:
        /*06f8*/ 	.byte	0x03, 0x38
        /*06fa*/ 	.short	0x001a


	//----- nvinfo : EIATTR_EXIT_INSTR_OFFSETS
	.align		4
        /*06fc*/ 	.byte	0x04, 0x1c
        /*06fe*/ 	.short	(.L_49 - .L_48)


	//   ....[0]....
.L_48:
        /*0700*/ 	.word	0x000027e0


	//   ....[1]....
        /*0704*/ 	.word	0x00002cd0


	//   ....[2]....
        /*0708*/ 	.word	0x00002d30


	//   ....[3]....
        /*070c*/ 	.word	0x00003b50


	//   ....[4]....
        /*0710*/ 	.word	0x00004780


	//   ....[5]....
        /*0714*/ 	.word	0x000047c0


	//   ....[6]....
        /*0718*/ 	.word	0x000065b0


	//----- nvinfo : EIATTR_MAX_THREADS
	.align		4
.L_49:
        /*071c*/ 	.byte	0x04, 0x05
        /*071e*/ 	.short	(.L_51 - .L_50)
.L_50:
        /*0720*/ 	.word	0x00000100
        /*0724*/ 	.word	0x00000001
        /*0728*/ 	.word	0x00000001


	//----- nvinfo : EIATTR_CRS_STACK_SIZE
	.align		4
.L_51:
        /*072c*/ 	.byte	0x04, 0x1e
        /*072e*/ 	.short	(.L_53 - .L_52)
.L_52:
        /*0730*/ 	.word	0x00000000


	//----- nvinfo : EIATTR_CBANK_PARAM_SIZE
	.align		4
.L_53:
        /*0734*/ 	.byte	0x03, 0x19
        /*0736*/ 	.short	0x0800


	//----- nvinfo : EIATTR_PARAM_CBANK
	.align		4
        /*0738*/ 	.byte	0x04, 0x0a
        /*073a*/ 	.short	(.L_55 - .L_54)
	.align		4
.L_54:
        /*073c*/ 	.word	index@(.nv.constant0._ZN7cutlass13device_kernelINS_4gemm6kernel13GemmUniversalIN4cute5tupleIJiiiiEEENS1_10collective13CollectiveMmaINS1_35MainloopSm100TmaUmmaWarpSpecializedILi3ELi2ELi4ENS5_IJNS4_1CILi1EEENSA_ILi2EEESB_EEEEENS5_IJNSA_ILi64EEESF_NSA_ILi32EEEEEENS_12float_e4m3_tENS5_IJlSB_lEEESI_SJ_NS4_8TiledMMAINS4_8MMA_AtomIJNS4_10MMA_TraitsINS4_19SM100_MMA_F8F6F4_SSEJSI_SI_fSF_SF_NS4_17integral_constantINS4_4UMMA5MajorELSQ_0EEESR_NSO_INSP_7ScaleInELSS_0EEEST_EEEEEENS4_6LayoutINS5_IJSB_SB_SB_EEENS5_IJNSA_ILi0EEESY_SY_EEEEENS5_IJNS4_10UnderscoreES11_S11_EEEEENS4_23SM90_TMA_LOAD_MULTICASTENS4_14ComposedLayoutINS4_7SwizzleILi1ELi4ELi3EEENS4_18smem_ptr_flag_bitsILi8EEENSW_INS5_IJNSA_ILi8EEESG_EEENS5_IJSG_SB_EEEEEEEvNS4_8identityENS4_13SM90_TMA_LOADES1E_vS1F_EENS_8epilogue10collective18CollectiveEpilogueINS1I_23Sm100TmaWarpSpecializedILi1ELi1ELi32ELb0ELb0EEEJSH_NS5_IJNSW_ISF_SB_EES1N_EEESI_SJ_SI_SJ_NS1I_6fusion15FusionCallbacksIS1M_NS1P_17LinearCombinationISI_fSI_fLNS_15FloatRoundStyleE2EEESH_S1O_JEEENS4_5SM1004TMEM4LOAD26SM100_TMEM_LOAD_16dp32b32xES1G_NS15_INS16_ILi2ELi4ELi3EEES19_NSW_INS5_IJS1A_SF_EEENS5_IJSF_SB_EEEEEEENS4_39AutoVectorizingCopyWithAssumedAlignmentILi128EEENS4_14SM90_TMA_STOREES23_S25_S25_EEEvvEEEEvNT_6ParamsE)
        /*0740*/ 	.short	0x0380
        /*0742*/ 	.short	0x0800


	//----- nvinfo : EIATTR_SW_WAR
	.align		4
.L_55:
        /*0744*/ 	.byte	0x04, 0x36
        /*0746*/ 	.short	(.L_57 - .L_56)
.L_56:
        /*0748*/ 	.word	0x00000008
.L_57:


//--------------------- .nv.callgraph             --------------------------
	.section	.nv.callgraph,"",@"SHT_CUDA_CALLGRAPH"
	.align	4
	.sectionentsize	8
	.align		4
        /*0000*/ 	.word	0x00000000
	.align		4
        /*0004*/ 	.word	0xffffffff
	.align		4
        /*0008*/ 	.word	index@(_ZN7cutlass13device_kernelINS_4gemm6kernel13GemmUniversalIN4cute5tupleIJiiiiEEENS1_10collective13CollectiveMmaINS1_35MainloopSm100TmaUmmaWarpSpecializedILi3ELi2ELi4ENS5_IJNS4_1CILi1EEENSA_ILi2EEESB_EEEEENS5_IJNSA_ILi64EEESF_NSA_ILi32EEEEEENS_12float_e4m3_tENS5_IJlSB_lEEESI_SJ_NS4_8TiledMMAINS4_8MMA_AtomIJNS4_10MMA_TraitsINS4_19SM100_MMA_F8F6F4_SSEJSI_SI_fSF_SF_NS4_17integral_constantINS4_4UMMA5MajorELSQ_0EEESR_NSO_INSP_7ScaleInELSS_0EEEST_EEEEEENS4_6LayoutINS5_IJSB_SB_SB_EEENS5_IJNSA_ILi0EEESY_SY_EEEEENS5_IJNS4_10UnderscoreES11_S11_EEEEENS4_23SM90_TMA_LOAD_MULTICASTENS4_14ComposedLayoutINS4_7SwizzleILi1ELi4ELi3EEENS4_18smem_ptr_flag_bitsILi8EEENSW_INS5_IJNSA_ILi8EEESG_EEENS5_IJSG_SB_EEEEEEEvNS4_8identityENS4_13SM90_TMA_LOADES1E_vS1F_EENS_8epilogue10collective18CollectiveEpilogueINS1I_23Sm100TmaWarpSpecializedILi1ELi1ELi32ELb0ELb0EEEJSH_NS5_IJNSW_ISF_SB_EES1N_EEESI_SJ_SI_SJ_NS1I_6fusion15FusionCallbacksIS1M_NS1P_17LinearCombinationISI_fSI_fLNS_15FloatRoundStyleE2EEESH_S1O_JEEENS4_5SM1004TMEM4LOAD26SM100_TMEM_LOAD_16dp32b32xES1G_NS15_INS16_ILi2ELi4ELi3EEES19_NSW_INS5_IJS1A_SF_EEENS5_IJSF_SB_EEEEEEENS4_39AutoVectorizingCopyWithAssumedAlignmentILi128EEENS4_14SM90_TMA_STOREES23_S25_S25_EEEvvEEEEvNT_6ParamsE)
	.align		4
        /*000c*/ 	.word	index@(__assertfail)
	.align		4
        /*0010*/ 	.word	0x00000000
	.align		4
        /*0014*/ 	.word	0xfffffffe
	.align		4
        /*0018*/ 	.word	0x00000000
	.align		4
        /*001c*/ 	.word	0xfffffffd
	.align		4
        /*0020*/ 	.word	0x00000000
	.align		4
        /*0024*/ 	.word	0xfffffffc


//--------------------- .nv.constant4             --------------------------
	.section	.nv.constant4,"a",@progbits
	.align	8
	.align		8
.nv.constant4:
        /*0000*/ 	.dword	__assertfail
	.align		8
        /*0008*/ 	.dword	__unnamed_1
	.align		8
        /*0010*/ 	.dword	__unnamed_2
	.align		8
        /*0018*/ 	.dword	_ZN39_INTERNAL_15399a75_4_k_cu_b510627e_73724cuda3std3__45__cpo5beginE
	.align		8
        /*0020*/ 	.dword	_ZN39_INTERNAL_15399a75_4_k_cu_b510627e_73724cuda3std3__45__cpo3endE
	.align		8
        /*0028*/ 	.dword	_ZN39_INTERNAL_15399a75_4_k_cu_b510627e_73724cuda3std3__45__cpo6cbeginE
	.align		8
        /*0030*/ 	.dword	_ZN39_INTERNAL_15399a75_4_k_cu_b510627e_73724cuda3std3__45__cpo4cendE
	.align		8
        /*0038*/ 	.dword	_ZN39_INTERNAL_15399a75_4_k_cu_b510627e_73724cuda3std3__441_GLOBAL__N__15399a75_4_k_cu_b510627e_73726ignoreE
	.align		8
        /*0040*/ 	.dword	_ZN39_INTERNAL_15399a75_4_k_cu_b510627e_73724cuda3std3__419piecewise_constructE
	.align		8
        /*0048*/ 	.dword	_ZN39_INTERNAL_15399a75_4_k_cu_b510627e_73724cuda3std3__48in_placeE
	.align		8
        /*0050*/ 	.dword	_ZN39_INTERNAL_15399a75_4_k_cu_b510627e_73724cuda3std6ranges3__45__cpo4swapE
	.align		8
        /*0058*/ 	.dword	_ZN39_INTERNAL_15399a75_4_k_cu_b510627e_73724cuda3std6ranges3__45__cpo9iter_moveE
	.align		8
        /*0060*/ 	.dword	_ZN39_INTERNAL_15399a75_4_k_cu_b510627e_73724cute7productE
	.align		8
        /*0068*/ 	.dword	_ZN39_INTERNAL_15399a75_4_k_cu_b510627e_73724cute1_E
	.align		8
        /*0070*/ 	.dword	$str$25
	.align		8
        /*0078*/ 	.dword	$str$26
	.align		8
        /*0080*/ 	.dword	$str$27
	.align		8
        /*0088*/ 	.dword	$str$28


//--------------------- .text._ZN7cutlass13device_kernelINS_4gemm6kernel13GemmUniversalIN4cute5tupleIJiiiiEEENS1_10collective13CollectiveMmaINS1_35MainloopSm100TmaUmmaWarpSpecializedILi3ELi2ELi4ENS5_IJNS4_1CILi1EEENSA_ILi2EEESB_EEEEENS5_IJNSA_ILi64EEESF_NSA_ILi32EEEEEENS_12float_e4m3_tENS5_IJlSB_lEEESI_SJ_NS4_8TiledMMAINS4_8MMA_AtomIJNS4_10MMA_TraitsINS4_19SM100_MMA_F8F6F4_SSEJSI_SI_fSF_SF_NS4_17integral_constantINS4_4UMMA5MajorELSQ_0EEESR_NSO_INSP_7ScaleInELSS_0EEEST_EEEEEENS4_6LayoutINS5_IJSB_SB_SB_EEENS5_IJNSA_ILi0EEESY_SY_EEEEENS5_IJNS4_10UnderscoreES11_S11_EEEEENS4_23SM90_TMA_LOAD_MULTICASTENS4_14ComposedLayoutINS4_7SwizzleILi1ELi4ELi3EEENS4_18smem_ptr_flag_bitsILi8EEENSW_INS5_IJNSA_ILi8EEESG_EEENS5_IJSG_SB_EEEEEEEvNS4_8identityENS4_13SM90_TMA_LOADES1E_vS1F_EENS_8epilogue10collective18CollectiveEpilogueINS1I_23Sm100TmaWarpSpecializedILi1ELi1ELi32ELb0ELb0EEEJSH_NS5_IJNSW_ISF_SB_EES1N_EEESI_SJ_SI_SJ_NS1I_6fusion15FusionCallbacksIS1M_NS1P_17LinearCombinationISI_fSI_fLNS_15FloatRoundStyleE2EEESH_S1O_JEEENS4_5SM1004TMEM4LOAD26SM100_TMEM_LOAD_16dp32b32xES1G_NS15_INS16_ILi2ELi4ELi3EEES19_NSW_INS5_IJS1A_SF_EEENS5_IJSF_SB_EEEEEEENS4_39AutoVectorizingCopyWithAssumedAlignmentILi128EEENS4_14SM90_TMA_STOREES23_S25_S25_EEEvvEEEEvNT_6ParamsE --------------------------
	.section	.text._ZN7cutlass13device_kernelINS_4gemm6kernel13GemmUniversalIN4cute5tupleIJiiiiEEENS1_10collective13CollectiveMmaINS1_35MainloopSm100TmaUmmaWarpSpecializedILi3ELi2ELi4ENS5_IJNS4_1CILi1EEENSA_ILi2EEESB_EEEEENS5_IJNSA_ILi64EEESF_NSA_ILi32EEEEEENS_12float_e4m3_tENS5_IJlSB_lEEESI_SJ_NS4_8TiledMMAINS4_8MMA_AtomIJNS4_10MMA_TraitsINS4_19SM100_MMA_F8F6F4_SSEJSI_SI_fSF_SF_NS4_17integral_constantINS4_4UMMA5MajorELSQ_0EEESR_NSO_INSP_7ScaleInELSS_0EEEST_EEEEEENS4_6LayoutINS5_IJSB_SB_SB_EEENS5_IJNSA_ILi0EEESY_SY_EEEEENS5_IJNS4_10UnderscoreES11_S11_EEEEENS4_23SM90_TMA_LOAD_MULTICASTENS4_14ComposedLayoutINS4_7SwizzleILi1ELi4ELi3EEENS4_18smem_ptr_flag_bitsILi8EEENSW_INS5_IJNSA_ILi8EEESG_EEENS5_IJSG_SB_EEEEEEEvNS4_8identityENS4_13SM90_TMA_LOADES1E_vS1F_EENS_8epilogue10collective18CollectiveEpilogueINS1I_23Sm100TmaWarpSpecializedILi1ELi1ELi32ELb0ELb0EEEJSH_NS5_IJNSW_ISF_SB_EES1N_EEESI_SJ_SI_SJ_NS1I_6fusion15FusionCallbacksIS1M_NS1P_17LinearCombinationISI_fSI_fLNS_15FloatRoundStyleE2EEESH_S1O_JEEENS4_5SM1004TMEM4LOAD26SM100_TMEM_LOAD_16dp32b32xES1G_NS15_INS16_ILi2ELi4ELi3EEES19_NSW_INS5_IJS1A_SF_EEENS5_IJSF_SB_EEEEEEENS4_39AutoVectorizingCopyWithAssumedAlignmentILi128EEENS4_14SM90_TMA_STOREES23_S25_S25_EEEvvEEEEvNT_6ParamsE,"ax",@progbits
	.align	128
.text._ZN7cutlass13device_kernelINS_4gemm6kernel13GemmUniversalIN4cute5tupleIJiiiiEEENS1_10collective13CollectiveMmaINS1_35MainloopSm100TmaUmmaWarpSpecializedILi3ELi2ELi4ENS5_IJNS4_1CILi1EEENSA_ILi2EEESB_EEEEENS5_IJNSA_ILi64EEESF_NSA_ILi32EEEEEENS_12float_e4m3_tENS5_IJlSB_lEEESI_SJ_NS4_8TiledMMAINS4_8MMA_AtomIJNS4_10MMA_TraitsINS4_19SM100_MMA_F8F6F4_SSEJSI_SI_fSF_SF_NS4_17integral_constantINS4_4UMMA5MajorELSQ_0EEESR_NSO_INSP_7ScaleInELSS_0EEEST_EEEEEENS4_6LayoutINS5_IJSB_SB_SB_EEENS5_IJNSA_ILi0EEESY_SY_EEEEENS5_IJNS4_10UnderscoreES11_S11_EEEEENS4_23SM90_TMA_LOAD_MULTICASTENS4_14ComposedLayoutINS4_7SwizzleILi1ELi4ELi3EEENS4_18smem_ptr_flag_bitsILi8EEENSW_INS5_IJNSA_ILi8EEESG_EEENS5_IJSG_SB_EEEEEEEvNS4_8identityENS4_13SM90_TMA_LOADES1E_vS1F_EENS_8epilogue10collective18CollectiveEpilogueINS1I_23Sm100TmaWarpSpecializedILi1ELi1ELi32ELb0ELb0EEEJSH_NS5_IJNSW_ISF_SB_EES1N_EEESI_SJ_SI_SJ_NS1I_6fusion15FusionCallbacksIS1M_NS1P_17LinearCombinationISI_fSI_fLNS_15FloatRoundStyleE2EEESH_S1O_JEEENS4_5SM1004TMEM4LOAD26SM100_TMEM_LOAD_16dp32b32xES1G_NS15_INS16_ILi2ELi4ELi3EEES19_NSW_INS5_IJS1A_SF_EEENS5_IJSF_SB_EEEEEEENS4_39AutoVectorizingCopyWithAssumedAlignmentILi128EEENS4_14SM90_TMA_STOREES23_S25_S25_EEEvvEEEEvNT_6ParamsE:
        .type           _ZN7cutlass13device_kernelINS_4gemm6kernel13GemmUniversalIN4cute5tupleIJiiiiEEENS1_10collective13CollectiveMmaINS1_35MainloopSm100TmaUmmaWarpSpecializedILi3ELi2ELi4ENS5_IJNS4_1CILi1EEENSA_ILi2EEESB_EEEEENS5_IJNSA_ILi64EEESF_NSA_ILi32EEEEEENS_12float_e4m3_tENS5_IJlSB_lEEESI_SJ_NS4_8TiledMMAINS4_8MMA_AtomIJNS4_10MMA_TraitsINS4_19SM100_MMA_F8F6F4_SSEJSI_SI_fSF_SF_NS4_17integral_constantINS4_4UMMA5MajorELSQ_0EEESR_NSO_INSP_7ScaleInELSS_0EEEST_EEEEEENS4_6LayoutINS5_IJSB_SB_SB_EEENS5_IJNSA_ILi0EEESY_SY_EEEEENS5_IJNS4_10UnderscoreES11_S11_EEEEENS4_23SM90_TMA_LOAD_MULTICASTENS4_14ComposedLayoutINS4_7SwizzleILi1ELi4ELi3EEENS4_18smem_ptr_flag_bitsILi8EEENSW_INS5_IJNSA_ILi8EEESG_EEENS5_IJSG_SB_EEEEEEEvNS4_8identityENS4_13SM90_TMA_LOADES1E_vS1F_EENS_8epilogue10collective18CollectiveEpilogueINS1I_23Sm100TmaWarpSpecializedILi1ELi1ELi32ELb0ELb0EEEJSH_NS5_IJNSW_ISF_SB_EES1N_EEESI_SJ_SI_SJ_NS1I_6fusion15FusionCallbacksIS1M_NS1P_17LinearCombinationISI_fSI_fLNS_15FloatRoundStyleE2EEESH_S1O_JEEENS4_5SM1004TMEM4LOAD26SM100_TMEM_LOAD_16dp32b32xES1G_NS15_INS16_ILi2ELi4ELi3EEES19_NSW_INS5_IJS1A_SF_EEENS5_IJSF_SB_EEEEEEENS4_39AutoVectorizingCopyWithAssumedAlignmentILi128EEENS4_14SM90_TMA_STOREES23_S25_S25_EEEvvEEEEvNT_6ParamsE,@function
        .size           _ZN7cutlass13device_kernelINS_4gemm6kernel13GemmUniversalIN4cute5tupleIJiiiiEEENS1_10collective13CollectiveMmaINS1_35MainloopSm100TmaUmmaWarpSpecializedILi3ELi2ELi4ENS5_IJNS4_1CILi1EEENSA_ILi2EEESB_EEEEENS5_IJNSA_ILi64EEESF_NSA_ILi32EEEEEENS_12float_e4m3_tENS5_IJlSB_lEEESI_SJ_NS4_8TiledMMAINS4_8MMA_AtomIJNS4_10MMA_TraitsINS4_19SM100_MMA_F8F6F4_SSEJSI_SI_fSF_SF_NS4_17integral_constantINS4_4UMMA5MajorELSQ_0EEESR_NSO_INSP_7ScaleInELSS_0EEEST_EEEEEENS4_6LayoutINS5_IJSB_SB_SB_EEENS5_IJNSA_ILi0EEESY_SY_EEEEENS5_IJNS4_10UnderscoreES11_S11_EEEEENS4_23SM90_TMA_LOAD_MULTICASTENS4_14ComposedLayoutINS4_7SwizzleILi1ELi4ELi3EEENS4_18smem_ptr_flag_bitsILi8EEENSW_INS5_IJNSA_ILi8EEESG_EEENS5_IJSG_SB_EEEEEEEvNS4_8identityENS4_13SM90_TMA_LOADES1E_vS1F_EENS_8epilogue10collective18CollectiveEpilogueINS1I_23Sm100TmaWarpSpecializedILi1ELi1ELi32ELb0ELb0EEEJSH_NS5_IJNSW_ISF_SB_EES1N_EEESI_SJ_SI_SJ_NS1I_6fusion15FusionCallbacksIS1M_NS1P_17LinearCombinationISI_fSI_fLNS_15FloatRoundStyleE2EEESH_S1O_JEEENS4_5SM1004TMEM4LOAD26SM100_TMEM_LOAD_16dp32b32xES1G_NS15_INS16_ILi2ELi4ELi3EEES19_NSW_INS5_IJS1A_SF_EEENS5_IJSF_SB_EEEEEEENS4_39AutoVectorizingCopyWithAssumedAlignmentILi128EEENS4_14SM90_TMA_STOREES23_S25_S25_EEEvvEEEEvNT_6ParamsE,(.L_x_132 - _ZN7cutlass13device_kernelINS_4gemm6kernel13GemmUniversalIN4cute5tupleIJiiiiEEENS1_10collective13CollectiveMmaINS1_35MainloopSm100TmaUmmaWarpSpecializedILi3ELi2ELi4ENS5_IJNS4_1CILi1EEENSA_ILi2EEESB_EEEEENS5_IJNSA_ILi64EEESF_NSA_ILi32EEEEEENS_12float_e4m3_tENS5_IJlSB_lEEESI_SJ_NS4_8TiledMMAINS4_8MMA_AtomIJNS4_10MMA_TraitsINS4_19SM100_MMA_F8F6F4_SSEJSI_SI_fSF_SF_NS4_17integral_constantINS4_4UMMA5MajorELSQ_0EEESR_NSO_INSP_7ScaleInELSS_0EEEST_EEEEEENS4_6LayoutINS5_IJSB_SB_SB_EEENS5_IJNSA_ILi0EEESY_SY_EEEEENS5_IJNS4_10UnderscoreES11_S11_EEEEENS4_23SM90_TMA_LOAD_MULTICASTENS4_14ComposedLayoutINS4_7SwizzleILi1ELi4ELi3EEENS4_18smem_ptr_flag_bitsILi8EEENSW_INS5_IJNSA_ILi8EEESG_EEENS5_IJSG_SB_EEEEEEEvNS4_8identityENS4_13SM90_TMA_LOADES1E_vS1F_EENS_8epilogue10collective18CollectiveEpilogueINS1I_23Sm100TmaWarpSpecializedILi1ELi1ELi32ELb0ELb0EEEJSH_NS5_IJNSW_ISF_SB_EES1N_EEESI_SJ_SI_SJ_NS1I_6fusion15FusionCallbacksIS1M_NS1P_17LinearCombinationISI_fSI_fLNS_15FloatRoundStyleE2EEESH_S1O_JEEENS4_5SM1004TMEM4LOAD26SM100_TMEM_LOAD_16dp32b32xES1G_NS15_INS16_ILi2ELi4ELi3EEES19_NSW_INS5_IJS1A_SF_EEENS5_IJSF_SB_EEEEEEENS4_39AutoVectorizingCopyWithAssumedAlignmentILi128EEENS4_14SM90_TMA_STOREES23_S25_S25_EEEvvEEEEvNT_6ParamsE)
        .other          _ZN7cutlass13device_kernelINS_4gemm6kernel13GemmUniversalIN4cute5tupleIJiiiiEEENS1_10collective13CollectiveMmaINS1_35MainloopSm100TmaUmmaWarpSpecializedILi3ELi2ELi4ENS5_IJNS4_1CILi1EEENSA_ILi2EEESB_EEEEENS5_IJNSA_ILi64EEESF_NSA_ILi32EEEEEENS_12float_e4m3_tENS5_IJlSB_lEEESI_SJ_NS4_8TiledMMAINS4_8MMA_AtomIJNS4_10MMA_TraitsINS4_19SM100_MMA_F8F6F4_SSEJSI_SI_fSF_SF_NS4_17integral_constantINS4_4UMMA5MajorELSQ_0EEESR_NSO_INSP_7ScaleInELSS_0EEEST_EEEEEENS4_6LayoutINS5_IJSB_SB_SB_EEENS5_IJNSA_ILi0EEESY_SY_EEEEENS5_IJNS4_10UnderscoreES11_S11_EEEEENS4_23SM90_TMA_LOAD_MULTICASTENS4_14ComposedLayoutINS4_7SwizzleILi1ELi4ELi3EEENS4_18smem_ptr_flag_bitsILi8EEENSW_INS5_IJNSA_ILi8EEESG_EEENS5_IJSG_SB_EEEEEEEvNS4_8identityENS4_13SM90_TMA_LOADES1E_vS1F_EENS_8epilogue10collective18CollectiveEpilogueINS1I_23Sm100TmaWarpSpecializedILi1ELi1ELi32ELb0ELb0EEEJSH_NS5_IJNSW_ISF_SB_EES1N_EEESI_SJ_SI_SJ_NS1I_6fusion15FusionCallbacksIS1M_NS1P_17LinearCombinationISI_fSI_fLNS_15FloatRoundStyleE2EEESH_S1O_JEEENS4_5SM1004TMEM4LOAD26SM100_TMEM_LOAD_16dp32b32xES1G_NS15_INS16_ILi2ELi4ELi3EEES19_NSW_INS5_IJS1A_SF_EEENS5_IJSF_SB_EEEEEEENS4_39AutoVectorizingCopyWithAssumedAlignmentILi128EEENS4_14SM90_TMA_STOREES23_S25_S25_EEEvvEEEEvNT_6ParamsE,@"STO_CUDA_ENTRY STV_DEFAULT"
_ZN7cutlass13device_kernelINS_4gemm6kernel13GemmUniversalIN4cute5tupleIJiiiiEEENS1_10collective13CollectiveMmaINS1_35MainloopSm100TmaUmmaWarpSpecializedILi3ELi2ELi4ENS5_IJNS4_1CILi1EEENSA_ILi2EEESB_EEEEENS5_IJNSA_ILi64EEESF_NSA_ILi32EEEEEENS_12float_e4m3_tENS5_IJlSB_lEEESI_SJ_NS4_8TiledMMAINS4_8MMA_AtomIJNS4_10MMA_TraitsINS4_19SM100_MMA_F8F6F4_SSEJSI_SI_fSF_SF_NS4_17integral_constantINS4_4UMMA5MajorELSQ_0EEESR_NSO_INSP_7ScaleInELSS_0EEEST_EEEEEENS4_6LayoutINS5_IJSB_SB_SB_EEENS5_IJNSA_ILi0EEESY_SY_EEEEENS5_IJNS4_10UnderscoreES11_S11_EEEEENS4_23SM90_TMA_LOAD_MULTICASTENS4_14ComposedLayoutINS4_7SwizzleILi1ELi4ELi3EEENS4_18smem_ptr_flag_bitsILi8EEENSW_INS5_IJNSA_ILi8EEESG_EEENS5_IJSG_SB_EEEEEEEvNS4_8identityENS4_13SM90_TMA_LOADES1E_vS1F_EENS_8epilogue10collective18CollectiveEpilogueINS1I_23Sm100TmaWarpSpecializedILi1ELi1ELi32ELb0ELb0EEEJSH_NS5_IJNSW_ISF_SB_EES1N_EEESI_SJ_SI_SJ_NS1I_6fusion15FusionCallbacksIS1M_NS1P_17LinearCombinationISI_fSI_fLNS_15FloatRoundStyleE2EEESH_S1O_JEEENS4_5SM1004TMEM4LOAD26SM100_TMEM_LOAD_16dp32b32xES1G_NS15_INS16_ILi2ELi4ELi3EEES19_NSW_INS5_IJS1A_SF_EEENS5_IJSF_SB_EEEEEEENS4_39AutoVectorizingCopyWithAssumedAlignmentILi128EEENS4_14SM90_TMA_STOREES23_S25_S25_EEEvvEEEEvNT_6ParamsE:
[----:B------:R-:W1:Y:S01]  /*0000*/  LDC R1, c[0x0][0x37c] ;  /* 0x0000df00ff017b82 */ /* 0x000e620000000800 */
[----:B------:R-:W2:Y:S01]  /*0010*/  S2R R76, SR_TID.X ;  /* 0x00000000004c7919 */ /* 0x000ea20000002100 */
[----:B------:R-:W3:Y:S01]  /*0020*/  LDCU.64 UR8, c[0x0][0x890] ;  /* 0x00011200ff0877ac */ /* 0x000ee20008000a00 */
[----:B------:R-:W-:Y:S02]  /*0030*/  PRMT R79, RZ, 0x7610, R79 ;  /* 0x00007610ff4f7816 */ /* 0x000fe4000000004f */
[----:B------:R-:W-:Y:S01]  /*0040*/  ELECT P3, URZ, PT ;  /* 0x0000000000ff782f */ /* 0x000fe20003860000 */
[----:B---3--:R-:W-:-:S04]  /*0050*/  UISETP.NE.U32.AND UP0, UPT, UR8, URZ, UPT ;  /* 0x000000ff0800728c */ /* 0x008fc8000bf05070 */
[----:B------:R-:W-:Y:S01]  /*0060*/  UISETP.NE.AND.EX UP0, UPT, UR9, URZ, UPT, UP0 ;  /* 0x000000ff0900728c */ /* 0x000fe2000bf05300 */
[----:B--2---:R-:W-:-:S05]  /*0070*/  SHF.R.U32.HI R80, RZ, 0x5, R76 ;  /* 0x00000005ff507819 */ /* 0x004fca000001164c */
[----:B------:R-:W2:Y:S02]  /*0080*/  SHFL.IDX PT, R0, R80, RZ, 0x1f ;  /* 0x00001fff50007589 */ /* 0x000ea400000e0000 */
[----:B--2---:R-:W-:Y:S01]  /*0090*/  R2UR UR22, R0 ;  /* 0x00000000001672ca */ /* 0x004fe200000e0000 */
[----:B-1----:R-:W-:-:S14]  /*00a0*/  BRA.U UP0, `(.L_x_0) ;  /* 0x0000000100307547 */ /* 0x002fdc000b800000 */
[----:B------:R-:W1:Y:S02]  /*00b0*/  LDCU.64 UR4, c[0x0][0x888] ;  /* 0x00011100ff0477ac */ /* 0x000e640008000a00 */
[----:B-1----:R-:W-:-:S04]  /*00c0*/  UISETP.NE.U32.AND UP0, UPT, UR4, URZ, UPT ;  /* 0x000000ff0400728c */ /* 0x002fc8000bf05070 */
[----:B------:R-:W-:-:S09]  /*00d0*/  UISETP.NE.AND.EX UP0, UPT, UR5, URZ, UPT, UP0 ;  /* 0x000000ff0500728c */ /* 0x000fd2000bf05300 */
[----:B------:R-:W-:Y:S05]  /*00e0*/  BRA.U !UP0, `(.L_x_1) ;  /* 0x0000000108147547 */ /* 0x000fea000b800000 */
[----:B------:R-:W1:Y:S01]  /*00f0*/  LDC.64 R2, c[0x0][0x888] ;  /* 0x00022200ff027b82 */ /* 0x000e620000000a00 */
[----:B------:R-:W1:Y:S02]  /*0100*/  LDCU.64 UR4, c[0x0][0x358] ;  /* 0x00006b00ff0477ac */ /* 0x000e640008000a00 */
[----:B-1----:R1:W5:Y:S01]  /*0110*/  LDG.E R39, desc[UR4][R2.64] ;  /* 0x0000000402277981 */ /* 0x002362000c1e1900 */
[----:B------:R-:W-:Y:S01]  /*0120*/  HFMA2 R79, -RZ, RZ, 0, 5.9604644775390625e-08 ;  /* 0x00000001ff4f7431 */ /* 0x000fe200000001ff */
[----:B------:R-:W-:Y:S05]  /*0130*/  BRA `(.L_x_0) ;  /* 0x00000000000c7947 */ /* 0x000fea0003800000 */
.L_x_1:
[----:B------:R-:W1:Y:S01]  /*0140*/  LDCU UR4, c[0x0][0x880] ;  /* 0x00011000ff0477ac */ /* 0x000e620008000800 */
[----:B------:R-:W-:Y:S01]  /*0150*/  HFMA2 R79, -RZ, RZ, 0, 5.9604644775390625e-08 ;  /* 0x00000001ff4f7431 */ /* 0x000fe200000001ff */
[----:B-1----:R-:W-:-:S07]  /*0160*/  MOV R39, UR4 ;  /* 0x0000000400277c02 */ /* 0x002fce0008000f00 */
.L_x_0:
[----:B------:R-:W2:Y:S02]  /*0170*/  LDCU.64 UR4, c[0x0][0x8b0] ;  /* 0x00011600ff0477ac */ /* 0x000ea40008000a00 */
[----:B--2---:R-:W-:-:S04]  /*0180*/  UISETP.NE.U32.AND UP0, UPT, UR4, URZ, UPT ;  /* 0x000000ff0400728c */ /* 0x004fc8000bf05070 */
[----:B------:R-:W-:-:S09]  /*0190*/  UISETP.NE.AND.EX UP0, UPT, UR5, URZ, UPT, UP0 ;  /* 0x000000ff0500728c */ /* 0x000fd2000bf05300 */
[----:B------:R-:W-:Y:S05]  /*01a0*/  BRA.U UP0, `(.L_x_2) ;  /* 0x0000000100287547 */ /* 0x000fea000b800000 */
[----:B------:R-:W2:Y:S02]  /*01b0*/  LDCU.64 UR4, c[0x0][0x8a8] ;  /* 0x00011500ff0477ac */ /* 0x000ea40008000a00 */
[----:B--2---:R-:W-:-:S04]  /*01c0*/  UISETP.NE.U32.AND UP0, UPT, UR4, URZ, UPT ;  /* 0x000000ff0400728c */ /* 0x004fc8000bf05070 */
[----:B------:R-:W-:-:S09]  /*01d0*/  UISETP.NE.AND.EX UP0, UPT, UR5, URZ, UPT, UP0 ;  /* 0x000000ff0500728c */ /* 0x000fd2000bf05300 */
[----:B------:R-:W-:Y:S05]  /*01e0*/  BRA.U !UP0, `(.L_x_3) ;  /* 0x0000000108107547 */ /* 0x000fea000b800000 */
[----:B-1----:R-:W1:Y:S01]  /*01f0*/  LDC.64 R2, c[0x0][0x8a8] ;  /* 0x00022a00ff027b82 */ /* 0x002e620000000a00 */
[----:B------:R-:W1:Y:S02]  /*0200*/  LDCU.64 UR4, c[0x0][0x358] ;  /* 0x00006b00ff0477ac */ /* 0x000e640008000a00 */
[----:B-1----:R2:W5:Y:S01]  /*0210*/  LDG.E R38, desc[UR4][R2.64] ;  /* 0x0000000402267981 */ /* 0x002562000c1e1900 */
[----:B------:R-:W-:Y:S05]  /*0220*/  BRA `(.L_x_2) ;  /* 0x0000000000087947 */ /* 0x000fea0003800000 */
.L_x_3:
[----:B------:R-:W2:Y:S02]  /*0230*/  LDCU UR4, c[0x0][0x8a0] ;  /* 0x00011400ff0477ac */ /* 0x000ea40008000800 */
[----:B--2---:R-:W-:Y:S02]  /*0240*/  MOV R38, UR4 ;  /* 0x0000000400267c02 */ /* 0x004fe40008000f00 */
.L_x_2:
[----:B------:R-:W-:Y:S01]  /*0250*/  IMAD.U32 R0, RZ, RZ, UR22 ;  /* 0x00000016ff007e24 */ /* 0x000fe2000f8e00ff */
[----:B------:R-:W-:Y:S04]  /*0260*/  BSSY.RECONVERGENT B0, `(.L_x_4) ;  /* 0x000000c000007945 */ /* 0x000fe80003800200 */
[C---:B------:R-:W-:Y:S02]  /*0270*/  ISETP.NE.OR P1, PT, R0.reuse, 0x1, !P3 ;  /* 0x000000010000780c */ /* 0x040fe40005f25670 */
[----:B------:R-:W-:-:S11]  /*0280*/  ISETP.NE.OR P0, PT, R0, 0x3, !P3 ;  /* 0x000000030000780c */ /* 0x000fd60005f05670 */
[----:B------:R-:W-:Y:S05]  /*0290*/  @P1 BRA `(.L_x_5) ;  /* 0x0000000000201947 */ /* 0x000fea0003800000 */
[----:B------:R-:W3:Y:S02]  /*02a0*/  LDCU.64 UR4, c[0x0][0x348] ;  /* 0x00006900ff0477ac */ /* 0x000ee40008000a00 */
[----:B---3--:R-:W-:Y:S02]  /*02b0*/  UIADD3 UR6, UP1, UPT, UR4, 0x80, URZ ;  /* 0x0000008004067890 */ /* 0x008fe4000ff3e0ff */
[----:B------:R-:W-:Y:S02]  /*02c0*/  UIADD3 UR4, UP0, UPT, UR4, 0x180, URZ ;  /* 0x0000018004047890 */ /* 0x000fe4000ff1e0ff */
[----:B------:R-:W-:Y:S02]  /*02d0*/  UIADD3.X UR7, UPT, UPT, URZ, UR5, URZ, UP1, !UPT ;  /* 0x00000005ff077290 */ /* 0x000fe40008ffe4ff */
[----:B------:R-:W-:-:S07]  /*02e0*/  UIADD3.X UR5, UPT, UPT, URZ, UR5, URZ, UP0, !UPT ;  /* 0x00000005ff057290 */ /* 0x000fce00087fe4ff */
[----:B------:R3:W-:Y:S02]  /*02f0*/  UTMACCTL.PF [UR6] ;  /* 0x00000000060079b9 */ /* 0x0007e40008040000 */
[----:B------:R3:W-:Y:S02]  /*0300*/  UTMACCTL.PF [UR4] ;  /* 0x00000000040079b9 */ /* 0x0007e40008040000 */
[----:B---3--:R-:W-:Y:S01]  /*0310*/  NOP ;  /* 0x0000000000007918 */ /* 0x008fe20000000000 */
.L_x_5:
[----:B------:R-:W-:Y:S05]  /*0320*/  BSYNC.RECONVERGENT B0 ;  /* 0x0000000000007941 */ /* 0x000fea0003800200 */
.L_x_4:
[----:B------:R-:W-:Y:S04]  /*0330*/  BSSY.RECONVERGENT B0, `(.L_x_6) ;  /* 0x000000a000007945 */ /* 0x000fe80003800200 */
        /* <DEDUP_REMOVED lines=9> */
.L_x_7:
[----:B------:R-:W-:Y:S05]  /*03d0*/  BSYNC.RECONVERGENT B0 ;  /* 0x0000000000007941 */ /* 0x000fea0003800200 */
.L_x_6:
[----:B------:R-:W3:Y:S01]  /*03e0*/  LDCU.64 UR4, c[0x0][0x888] ;  /* 0x00011100ff0477ac */ /* 0x000ee20008000a00 */
[----:B------:R-:W-:Y:S02]  /*03f0*/  UISETP.EQ.U32.AND UP1, UPT, UR8, URZ, UPT ;  /* 0x000000ff0800728c */ /* 0x000fe4000bf22070 */
[----:B------:R-:W-:Y:S02]  /*0400*/  UPLOP3.LUT UP3, UPT, UPT, UPT, UPT, 0x80, 0x8 ;  /* 0x000000000008789c */ /* 0x000fe40003f6f070 */
[----:B---3--:R-:W-:-:S04]  /*0410*/  UISETP.NE.U32.AND UP0, UPT, UR4, URZ, UPT ;  /* 0x000000ff0400728c */ /* 0x008fc8000bf05070 */
[----:B------:R-:W-:-:S04]  /*0420*/  UISETP.NE.AND.EX UP0, UPT, UR5, URZ, UPT, UP0 ;  /* 0x000000ff0500728c */ /* 0x000fc8000bf05300 */
[----:B------:R-:W-:-:S04]  /*0430*/  UISETP.EQ.OR.EX UP2, UPT, UR9, URZ, !UP0, UP1 ;  /* 0x000000ff0900728c */ /* 0x000fc8000c742710 */
[----:B------:R-:W-:-:S05]  /*0440*/  UP2UR UR61, UPR, URZ, 0x4 ;  /* 0x00000004ff3d7883 */ /* 0x000fca0008000000 */
[----:B------:R-:W-:Y:S07]  /*0450*/  BRA.U !UP2, `(.L_x_8) ;  /* 0x000000010a207547 */ /* 0x000fee000b800000 */
[----:B------:R-:W-:Y:S01]  /*0460*/  UISETP.NE.U32.AND UP1, UPT, UR8, URZ, UPT ;  /* 0x000000ff0800728c */ /* 0x000fe2000bf25070 */
[----:B-----5:R-:W-:Y:S01]  /*0470*/  FSETP.NEU.AND P0, PT, R39, RZ, PT ;  /* 0x000000ff2700720b */ /* 0x020fe20003f0d000 */
[----:B------:R-:W-:Y:S02]  /*0480*/  USEL UR4, URZ, 0xffffffff, UP0 ;  /* 0xffffffffff047887 */ /* 0x000fe40008000000 */
[----:B------:R-:W-:-:S10]  /*0490*/  UISETP.NE.AND.EX UP1, UPT, UR9, URZ, UPT, UP1 ;  /* 0x000000ff0900728c */ /* 0x000fd4000bf25310 */
[----:B------:R-:W-:Y:S01]  /*04a0*/  VOTEU.ANY UP0, P0 ;  /* 0x0000000000ff7886 */ /* 0x000fe20000000100 */
[----:B------:R-:W-:-:S04]  /*04b0*/  @!UP1 USEL UR4, URZ, 0xffffffff, UP0 ;  /* 0xffffffffff049887 */ /* 0x000fc80008000000 */
[----:B------:R-:W-:-:S04]  /*04c0*/  ULOP3.LUT UR4, UR4, 0x1, URZ, 0xc0, !UPT ;  /* 0x0000000104047892 */ /* 0x000fc8000f8ec0ff */
[----:B------:R-:W-:-:S11]  /*04d0*/  UISETP.NE.U32.AND UP3, UPT, UR4, 0x1, UPT ;  /* 0x000000010400788c */ /* 0x000fd6000bf65070 */
.L_x_8:
[----:B-12---:R-:W1:Y:S01]  /*04e0*/  SHFL.IDX PT, R2, R80, RZ, 0x1f ;  /* 0x00001fff50027589 */ /* 0x006e6200000e0000 */
[----:B------:R-:W-:-:S04]  /*04f0*/  UISETP.NE.AND UP0, UPT, UR22, 0x2, UPT ;  /* 0x000000021600788c */ /* 0x000fc8000bf05270 */
[----:B------:R-:W-:Y:S01]  /*0500*/  USEL UR34, URZ, 0x1, UP0 ;  /* 0x00000001ff227887 */ /* 0x000fe20008000000 */
[----:B-1----:R-:W-:-:S13]  /*0510*/  ISETP.NE.AND P0, PT, R2, RZ, PT ;  /* 0x000000ff0200720c */ /* 0x002fda0003f05270 */
[----:B------:R-:W-:Y:S05]  /*0520*/  @P0 BRA `(.L_x_9) ;  /* 0x0000000000500947 */ /* 0x000fea0003800000 */
[----:B------:R-:W1:Y:S01]  /*0530*/  S2UR UR4, SR_CgaCtaId ;  /* 0x00000000000479c3 */ /* 0x000e620000008800 */
[----:B------:R-:W-:Y:S01]  /*0540*/  UMOV UR5, 0x400 ;  /* 0x0000040000057882 */ /* 0x000fe20000000000 */
[----:B------:R-:W-:Y:S01]  /*0550*/  UMOV UR8, 0x1 ;  /* 0x0000000100087882 */ /* 0x000fe20000000000 */
[----:B------:R-:W-:Y:S01]  /*0560*/  UMOV UR6, 0x2 ;  /* 0x0000000200067882 */ /* 0x000fe20000000000 */
[----:B------:R-:W-:-:S04]  /*0570*/  UIADD3 UR8, UPT, UPT, -UR8, 0x100000, URZ ;  /* 0x0010000008087890 */ /* 0x000fc8000fffe1ff */
[----:B------:R-:W-:Y:S02]  /*0580*/  USHF.L.U32 UR9, UR8, 0xb, URZ ;  /* 0x0000000b08097899 */ /* 0x000fe400080006ff */
[----:B------:R-:W-:Y:S02]  /*0590*/  USHF.L.U32 UR8, UR8, 0x1, URZ ;  /* 0x0000000108087899 */ /* 0x000fe400080006ff */
[----:B------:R-:W-:-:S04]  /*05a0*/  UIADD3 UR6, UPT, UPT, -UR6, 0x100000, URZ ;  /* 0x0010000006067890 */ /* 0x000fc8000fffe1ff */
[----:B------:R-:W-:Y:S02]  /*05b0*/  USHF.L.U32 UR7, UR6, 0xb, URZ ;  /* 0x0000000b06077899 */ /* 0x000fe400080006ff */
[----:B------:R-:W-:Y:S01]  /*05c0*/  USHF.L.U32 UR6, UR6, 0x1, URZ ;  /* 0x0000000106067899 */ /* 0x000fe200080006ff */
[----:B------:R-:W-:Y:S01]  /*05d0*/  ELECT P0, URZ, PT ;  /* 0x0000000000ff782f */ /* 0x000fe20003800000 */
[----:B-1----:R-:W-:Y:S01]  /*05e0*/  ULEA UR4, UR4, UR5, 0x18 ;  /* 0x0000000504047291 */ /* 0x002fe2000f8ec0ff */
[----:B------:R-:W1:Y:S11]  /*05f0*/  FENCE.VIEW.ASYNC.S ;  /* 0x00000000000073c6 */ /* 0x000e760000000000 */
[----:B-1----:R1:W2:Y:S01]  /*0600*/  SYNCS.EXCH.64 URZ, [UR4], UR8 ;  /* 0x0000000804ff75b2 */ /* 0x0022a20008000100 */
[----:B------:R1:W3:Y:S01]  /*0610*/  SYNCS.EXCH.64 URZ, [UR4+0x18], UR6 ;  /* 0x0000180604ff75b2 */ /* 0x0002e20008000100 */
[----:B------:R1:W4:Y:S01]  /*0620*/  SYNCS.EXCH.64 URZ, [UR4+0x8], UR8 ;  /* 0x0000080804ff75b2 */ /* 0x0003220008000100 */
[----:B------:R1:W1:Y:S01]  /*0630*/  SYNCS.EXCH.64 URZ, [UR4+0x20], UR6 ;  /* 0x0000200604ff75b2 */ /* 0x0002620008000100 */
[----:B------:R1:W1:Y:S01]  /*0640*/  SYNCS.EXCH.64 URZ, [UR4+0x10], UR8 ;  /* 0x0000100804ff75b2 */ /* 0x0002620008000100 */
[----:B------:R1:W1:Y:S01]  /*0650*/  SYNCS.EXCH.64 URZ, [UR4+0x28], UR6 ;  /* 0x0000280604ff75b2 */ /* 0x0002620008000100 */
[----:B------:R-:W-:Y:S01]  /*0660*/  NOP ;  /* 0x0000000000007918 */ /* 0x000fe20000000000 */
.L_x_9:
[----:B------:R-:W2:Y:S01]  /*0670*/  SHFL.IDX PT, R2, R80, RZ, 0x1f ;  /* 0x00001fff50027589 */ /* 0x000ea200000e0000 */
[----:B------:R-:W-:Y:S01]  /*0680*/  NOP ;  /* 0x0000000000007918 */ /* 0x000fe20000000000 */
[----:B--2---:R-:W-:-:S13]  /*0690*/  ISETP.NE.AND P0, PT, R2, 0x1, PT ;  /* 0x000000010200780c */ /* 0x004fda0003f05270 */
[----:B------:R-:W-:Y:S05]  /*06a0*/  @P0 BRA `(.L_x_10) ;  /* 0x0000000000400947 */ /* 0x000fea0003800000 */
[----:B-1----:R-:W1:Y:S01]  /*06b0*/  S2UR UR4, SR_CgaCtaId ;  /* 0x00000000000479c3 */ /* 0x002e620000008800 */
        /* <DEDUP_REMOVED lines=12> */
[----:B-1----:R2:W1:Y:S01]  /*0780*/  SYNCS.EXCH.64 URZ, [UR4+0x30], UR8 ;  /* 0x0000300804ff75b2 */ /* 0x0024620008000100 */
[----:B------:R2:W1:Y:S02]  /*0790*/  SYNCS.EXCH.64 URZ, [UR4+0x38], UR6 ;  /* 0x0000380604ff75b2 */ /* 0x0004640008000100 */
[----:B--2---:R-:W-:Y:S01]  /*07a0*/  NOP ;  /* 0x0000000000007918 */ /* 0x004fe20000000000 */
.L_x_10:
[----:B------:R-:W2:Y:S01]  /*07b0*/  SHFL.IDX PT, R2, R80, RZ, 0x1f ;  /* 0x00001fff50027589 */ /* 0x000ea200000e0000 */
[----:B------:R-:W-:Y:S01]  /*07c0*/  NOP ;  /* 0x0000000000007918 */ /* 0x000fe20000000000 */
[----:B--2---:R-:W-:-:S13]  /*07d0*/  ISETP.NE.AND P0, PT, R2, 0x3, PT ;  /* 0x000000030200780c */ /* 0x004fda0003f05270 */
[----:B------:R-:W-:Y:S05]  /*07e0*/  @P0 BRA `(.L_x_11) ;  /* 0x0000000000300947 */ /* 0x000fea0003800000 */
[----:B-1----:R-:W1:Y:S01]  /*07f0*/  S2UR UR6, SR_CgaCtaId ;  /* 0x00000000000679c3 */ /* 0x002e620000008800 */
[----:B------:R-:W-:Y:S01]  /*0800*/  UMOV UR4, 0x400 ;  /* 0x0000040000047882 */ /* 0x000fe20000000000 */
[----:B------:R-:W-:Y:S01]  /*0810*/  UMOV UR5, 0x20 ;  /* 0x0000002000057882 */ /* 0x000fe20000000000 */
[----:B------:R-:W-:Y:S01]  /*0820*/  ELECT P0, URZ, PT ;  /* 0x0000000000ff782f */ /* 0x000fe20003800000 */
[----:B-1----:R-:W-:Y:S02]  /*0830*/  ULEA UR6, UR6, UR4, 0x18 ;  /* 0x0000000406067291 */ /* 0x002fe4000f8ec0ff */
[----:B------:R-:W-:-:S04]  /*0840*/  UIADD3 UR4, UPT, UPT, -UR5, 0x100000, URZ ;  /* 0x0010000005047890 */ /* 0x000fc8000fffe1ff */
[----:B------:R-:W-:Y:S02]  /*0850*/  USHF.L.U32 UR5, UR4, 0xb, URZ ;  /* 0x0000000b04057899 */ /* 0x000fe400080006ff */
[----:B------:R-:W-:Y:S01]  /*0860*/  USHF.L.U32 UR4, UR4, 0x1, URZ ;  /* 0x0000000104047899 */ /* 0x000fe200080006ff */
[----:B------:R-:W1:Y:S11]  /*0870*/  FENCE.VIEW.ASYNC.S ;  /* 0x00000000000073c6 */ /* 0x000e760000000000 */
[----:B-1----:R2:W1:Y:S01]  /*0880*/  SYNCS.EXCH.64 URZ, [UR6+0x40], UR4 ;  /* 0x0000400406ff75b2 */ /* 0x0024620008000100 */
[----:B------:R2:W1:Y:S02]  /*0890*/  SYNCS.EXCH.64 URZ, [UR6+0x48], UR4 ;  /* 0x0000480406ff75b2 */ /* 0x0004640008000100 */
[----:B--2---:R-:W-:Y:S01]  /*08a0*/  NOP ;  /* 0x0000000000007918 */ /* 0x004fe20000000000 */
.L_x_11:
[----:B------:R-:W2:Y:S01]  /*08b0*/  SHFL.IDX PT, R2, R80, RZ, 0x1f ;  /* 0x00001fff50027589 */ /* 0x000ea200000e0000 */
[----:B------:R-:W-:Y:S01]  /*08c0*/  NOP ;  /* 0x0000000000007918 */ /* 0x000fe20000000000 */
[----:B--2---:R-:W-:-:S13]  /*08d0*/  ISETP.NE.AND P0, PT, R2, 0x4, PT ;  /* 0x000000040200780c */ /* 0x004fda0003f05270 */
[----:B------:R-:W-:Y:S05]  /*08e0*/  @P0 BRA `(.L_x_12) ;  /* 0x00000000004c0947 */ /* 0x000fea0003800000 */
[----:B-1----:R-:W1:Y:S01]  /*08f0*/  S2UR UR6, SR_CgaCtaId ;  /* 0x00000000000679c3 */ /* 0x002e620000008800 */
[----:B------:R-:W-:Y:S01]  /*0900*/  UMOV UR4, 0x1e0 ;  /* 0x000001e000047882 */ /* 0x000fe20000000000 */
[----:B------:R-:W-:Y:S01]  /*0910*/  UMOV UR5, 0x400 ;  /* 0x0000040000057882 */ /* 0x000fe20000000000 */
[----:B------:R-:W-:Y:S01]  /*0920*/  USEL UR4, UR4, 0x1a0, UP3 ;  /* 0x000001a004047887 */ /* 0x000fe20009800000 */
[----:B------:R-:W-:Y:S01]  /*0930*/  UMOV UR8, 0x1 ;  /* 0x0000000100087882 */ /* 0x000fe20000000000 */
[----:B------:R-:W-:Y:S01]  /*0940*/  ELECT P0, URZ, PT ;  /* 0x0000000000ff782f */ /* 0x000fe20003800000 */
[----:B------:R-:W-:-:S04]  /*0950*/  UIADD3 UR8, UPT, UPT, -UR8, 0x100000, URZ ;  /* 0x0010000008087890 */ /* 0x000fc8000fffe1ff */
[----:B------:R-:W-:Y:S02]  /*0960*/  USHF.L.U32 UR9, UR8, 0xb, URZ ;  /* 0x0000000b08097899 */ /* 0x000fe400080006ff */
[----:B------:R-:W-:Y:S02]  /*0970*/  USHF.L.U32 UR8, UR8, 0x1, URZ ;  /* 0x0000000108087899 */ /* 0x000fe400080006ff */
[----:B-1----:R-:W-:Y:S02]  /*0980*/  ULEA UR6, UR6, UR5, 0x18 ;  /* 0x0000000506067291 */ /* 0x002fe4000f8ec0ff */
[----:B------:R-:W-:-:S04]  /*0990*/  UIADD3 UR4, UPT, UPT, -UR4, 0x100000, URZ ;  /* 0x0010000004047890 */ /* 0x000fc8000fffe1ff */
[----:B------:R-:W-:Y:S02]  /*09a0*/  USHF.L.U32 UR5, UR4, 0xb, URZ ;  /* 0x0000000b04057899 */ /* 0x000fe400080006ff */
[----:B------:R-:W-:Y:S01]  /*09b0*/  USHF.L.U32 UR4, UR4, 0x1, URZ ;  /* 0x0000000104047899 */ /* 0x000fe200080006ff */
[----:B------:R-:W1:Y:S03]  /*09c0*/  FENCE.VIEW.ASYNC.S ;  /* 0x00000000000073c6 */ /* 0x000e660000000000 */
[----:B-1----:R2:W1:Y:S08]  /*09d0*/  SYNCS.EXCH.64 URZ, [UR6+0x50], UR8 ;  /* 0x0000500806ff75b2 */ /* 0x0024700008000100 */
[----:B------:R2:W1:Y:S01]  /*09e0*/  SYNCS.EXCH.64 URZ, [UR6+0x60], UR4 ;  /* 0x0000600406ff75b2 */ /* 0x0004620008000100 */
[----:B------:R2:W1:Y:S01]  /*09f0*/  SYNCS.EXCH.64 URZ, [UR6+0x58], UR8 ;  /* 0x0000580806ff75b2 */ /* 0x0004620008000100 */
[----:B------:R2:W1:Y:S02]  /*0a00*/  SYNCS.EXCH.64 URZ, [UR6+0x68], UR4 ;  /* 0x0000680406ff75b2 */ /* 0x0004640008000100 */
[----:B--2---:R-:W-:Y:S01]  /*0a10*/  NOP ;  /* 0x0000000000007918 */ /* 0x004fe20000000000 */
.L_x_12:
        /* <DEDUP_REMOVED lines=18> */
[----:B------:R2:W1:Y:S01]  /*0b40*/  SYNCS.EXCH.64 URZ, [UR4+0x90], UR6 ;  /* 0x0000900604ff75b2 */ /* 0x0004620008000100 */
[----:B------:R2:W1:Y:S01]  /*0b50*/  SYNCS.EXCH.64 URZ, [UR4+0x78], UR8 ;  /* 0x0000780804ff75b2 */ /* 0x0004620008000100 */
[----:B------:R2:W1:Y:S01]  /*0b60*/  SYNCS.EXCH.64 URZ, [UR4+0x98], UR6 ;  /* 0x0000980604ff75b2 */ /* 0x0004620008000100 */
[----:B------:R2:W1:Y:S01]  /*0b70*/  SYNCS.EXCH.64 URZ, [UR4+0x80], UR8 ;  /* 0x0000800804ff75b2 */ /* 0x0004620008000100 */
[----:B------:R2:W1:Y:S01]  /*0b80*/  SYNCS.EXCH.64 URZ, [UR4+0xa0], UR6 ;  /* 0x0000a00604ff75b2 */ /* 0x0004620008000100 */
[----:B------:R2:W1:Y:S01]  /*0b90*/  SYNCS.EXCH.64 URZ, [UR4+0x88], UR8 ;  /* 0x0000880804ff75b2 */ /* 0x0004620008000100 */
[----:B------:R2:W1:Y:S02]  /*0ba0*/  SYNCS.EXCH.64 URZ, [UR4+0xa8], UR6 ;  /* 0x0000a80604ff75b2 */ /* 0x0004640008000100 */
[----:B--2---:R-:W-:Y:S01]  /*0bb0*/  NOP ;  /* 0x0000000000007918 */ /* 0x004fe20000000000 */
.L_x_13:
[----:B------:R-:W2:Y:S01]  /*0bc0*/  SHFL.IDX PT, R2, R80, RZ, 0x1f ;  /* 0x00001fff50027589 */ /* 0x000ea200000e0000 */
[----:B------:R-:W1:Y:S01]  /*0bd0*/  S2UR UR48, SR_CgaCtaId ;  /* 0x00000000003079c3 */ /* 0x000e620000008800 */
[----:B------:R-:W-:Y:S01]  /*0be0*/  NOP ;  /* 0x0000000000007918 */ /* 0x000fe20000000000 */
[----:B--2---:R-:W-:-:S13]  /*0bf0*/  ISETP.NE.AND P0, PT, R2, 0x3, PT ;  /* 0x000000030200780c */ /* 0x004fda0003f05270 */
[----:B-1----:R-:W-:Y:S05]  /*0c00*/  @P0 BRA `(.L_x_14) ;  /* 0x0000000000340947 */ /* 0x002fea0003800000 */
[----:B------:R-:W-:Y:S01]  /*0c10*/  UMOV UR4, 0x400 ;  /* 0x0000040000047882 */ /* 0x000fe20000000000 */
[----:B------:R-:W-:Y:S01]  /*0c20*/  UMOV UR6, 0x20 ;  /* 0x0000002000067882 */ /* 0x000fe20000000000 */
[----:B------:R-:W-:Y:S02]  /*0c30*/  ULEA UR4, UR48, UR4, 0x18 ;  /* 0x0000000430047291 */ /* 0x000fe4000f8ec0ff */
[----:B------:R-:W-:-:S04]  /*0c40*/  UIADD3 UR6, UPT, UPT, -UR6, 0x100000, URZ ;  /* 0x0010000006067890 */ /* 0x000fc8000fffe1ff */
[----:B------:R-:W-:Y:S02]  /*0c50*/  USHF.L.U32 UR7, UR6, 0xb, URZ ;  /* 0x0000000b06077899 */ /* 0x000fe400080006ff */
[----:B------:R-:W-:Y:S01]  /*0c60*/  USHF.L.U32 UR6, UR6, 0x1, URZ ;  /* 0x0000000106067899 */ /* 0x000fe200080006ff */
[----:B------:R-:W-:Y:S01]  /*0c70*/  ELECT P0, URZ, PT ;  /* 0x0000000000ff782f */ /* 0x000fe20003800000 */
[----:B------:R-:W1:Y:S10]  /*0c80*/  FENCE.VIEW.ASYNC.S ;  /* 0x00000000000073c6 */ /* 0x000e740000000000 */
[----:B-1----:R1:W2:Y:S01]  /*0c90*/  SYNCS.EXCH.64 URZ, [UR4+0xb0], UR6 ;  /* 0x0000b00604ff75b2 */ /* 0x0022a20008000100 */
[----:B------:R1:W1:Y:S01]  /*0ca0*/  SYNCS.EXCH.64 URZ, [UR4+0xc0], UR6 ;  /* 0x0000c00604ff75b2 */ /* 0x0002620008000100 */
[----:B------:R1:W1:Y:S01]  /*0cb0*/  SYNCS.EXCH.64 URZ, [UR4+0xb8], UR6 ;  /* 0x0000b80604ff75b2 */ /* 0x0002620008000100 */
[----:B------:R1:W1:Y:S01]  /*0cc0*/  SYNCS.EXCH.64 URZ, [UR4+0xc8], UR6 ;  /* 0x0000c80604ff75b2 */ /* 0x0002620008000100 */
[----:B------:R-:W-:Y:S01]  /*0cd0*/  NOP ;  /* 0x0000000000007918 */ /* 0x000fe20000000000 */
.L_x_14:
[----:B-1----:R-:W1:Y:S01]  /*0ce0*/  LDCU UR4, c[0x0][0x36c] ;  /* 0x00006d80ff0477ac */ /* 0x002e620008000800 */
[----:B------:R-:W-:Y:S01]  /*0cf0*/  ISETP.NE.OR P3, PT, R0, 0x2, !P3 ;  /* 0x000000020000780c */ /* 0x000fe20005f65670 */
[----:B------:R-:W-:Y:S01]  /*0d00*/  NOP ;  /* 0x0000000000007918 */ /* 0x000fe20000000000 */
[----:B------:R-:W-:Y:S01]  /*0d10*/  LOP3.LUT R0, R76, 0x1f, RZ, 0xc0, !PT ;  /* 0x0000001f4c007812 */ /* 0x000fe200078ec0ff */
[----:B------:R-:W-:Y:S02]  /*0d20*/  UISETP.NE.AND UP4, UPT, UR22, URZ, UPT ;  /* 0x000000ff1600728c */ /* 0x000fe4000bf85270 */
[----:B-1----:R-:W-:-:S09]  /*0d30*/  UISETP.EQ.U32.AND UP5, UPT, UR4, 0x1, UPT ;  /* 0x000000010400788c */ /* 0x002fd2000bfa2070 */
[----:B------:R-:W-:Y:S05]  /*0d40*/  BRA.U !UP5, `(.L_x_15) ;  /* 0x000000010d087547 */ /* 0x000fea000b800000 */
[----:B--234-:R-:W-:Y:S01]  /*0d50*/  UCGABAR_ARV ;  /* 0x00000000000079c7 */ /* 0x01cfe20008000000 */
[----:B------:R-:W-:Y:S05]  /*0d60*/  BRA `(.L_x_16) ;  /* 0x0000000000047947 */ /* 0x000fea0003800000 */
.L_x_15:
[----:B--234-:R-:W-:Y:S01]  /*0d70*/  NOP ;  /* 0x0000000000007918 */ /* 0x01cfe20000000000 */
.L_x_16:
[----:B------:R-:W1:Y:S01]  /*0d80*/  S2UR UR7, SR_CTAID.X ;  /* 0x00000000000779c3 */ /* 0x000e620000002500 */
[----:B------:R-:W-:-:S05]  /*0d90*/  CS2R.32 R3, SR_CgaSize ;  /* 0x0000000000037805 */ /* 0x000fca0000008a00 */
[----:B------:R-:W-:-:S05]  /*0da0*/  IMAD R3, R3, -0xa0, RZ ;  /* 0xffffff6003037824 */ /* 0x000fca00078e02ff */
[----:B------:R-:W-:-:S14]  /*0db0*/  R2UR UR5, R3 ;  /* 0x00000000030572ca */ /* 0x000fdc00000e0000 */
[----:B------:R-:W2:Y:S01]  /*0dc0*/  LDCU UR5, c[0x0][UR5+0x2b0] ;  /* 0x00005600050577ac */ /* 0x000ea20008000800 */
[----:B------:R-:W-:-:S05]  /*0dd0*/  CS2R.32 R3, SR_CgaSize ;  /* 0x0000000000037805 */ /* 0x000fca0000008a00 */
[----:B------:R-:W-:-:S05]  /*0de0*/  IMAD R3, R3, -0xa0, RZ ;  /* 0xffffff6003037824 */ /* 0x000fca00078e02ff */
[----:B------:R-:W-:-:S14]  /*0df0*/  R2UR UR4, R3 ;  /* 0x00000000030472ca */ /* 0x000fdc00000e0000 */
[----:B------:R-:W3:Y:S01]  /*0e00*/  LDCU UR4, c[0x0][UR4+0x2b4] ;  /* 0x00005680040477ac */ /* 0x000ee20008000800 */
[----:B------:R-:W4:Y:S01]  /*0e10*/  S2UR UR8, SR_CTAID.Y ;  /* 0x00000000000879c3 */ /* 0x000f220000002600 */
[----:B------:R-:W3:Y:S01]  /*0e20*/  LDCU UR23, c[0x0][0xb24] ;  /* 0x00016480ff1777ac */ /* 0x000ee20008000800 */
[----:B------:R-:W-:-:S05]  /*0e30*/  CS2R.32 R3, SR_CgaSize ;  /* 0x0000000000037805 */ /* 0x000fca0000008a00 */
[----:B------:R-:W-:-:S05]  /*0e40*/  IMAD R3, R3, -0xa0, RZ ;  /* 0xffffff6003037824 */ /* 0x000fca00078e02ff */
[----:B------:R-:W-:-:S14]  /*0e50*/  R2UR UR60, R3 ;  /* 0x00000000033c72ca */ /* 0x000fdc00000e0000 */
[----:B------:R-:W3:Y:S01]  /*0e60*/  LDCU UR60, c[0x0][UR60+0x2a0] ;  /* 0x000054003c3c77ac */ /* 0x000ee20008000800 */
[----:B------:R-:W1:Y:S01]  /*0e70*/  S2UR UR36, SR_CTAID.Z ;  /* 0x00000000002479c3 */ /* 0x000e620000002700 */
[----:B------:R-:W-:-:S05]  /*0e80*/  CS2R.32 R3, SR_CgaSize ;  /* 0x0000000000037805 */ /* 0x000fca0000008a00 */
[----:B------:R-:W-:-:S05]  /*0e90*/  IMAD R3, R3, -0xa0, RZ ;  /* 0xffffff6003037824 */ /* 0x000fca00078e02ff */
[----:B------:R-:W-:-:S14]  /*0ea0*/  R2UR UR57, R3 ;  /* 0x00000000033972ca */ /* 0x000fdc00000e0000 */
[----:B------:R-:W3:Y:S01]  /*0eb0*/  LDCU UR57, c[0x0][UR57+0x2a4] ;  /* 0x00005480393977ac */ /* 0x000ee20008000800 */
[----:B------:R-:W3:Y:S01]  /*0ec0*/  LDCU UR40, c[0x0][0xb24] ;  /* 0x00016480ff2877ac */ /* 0x000ee20008000800 */
[----:B-1----:R-:W-:Y:S01]  /*0ed0*/  I2FP.F32.U32 R3, UR7 ;  /* 0x0000000700037c45 */ /* 0x002fe20008201000 */
[----:B------:R-:W1:Y:S04]  /*0ee0*/  LDCU UR26, c[0x0][0xb30] ;  /* 0x00016600ff1a77ac */ /* 0x000e680008000800 */
[----:B--2---:R-:W-:Y:S01]  /*0ef0*/  FMUL R3, R3, UR5 ;  /* 0x0000000503037c20 */ /* 0x004fe20008400000 */
[----:B------:R-:W-:Y:S01]  /*0f00*/  USHF.L.U32 UR24, UR48, 0xa, URZ ;  /* 0x0000000a30187899 */ /* 0x000fe200080006ff */
[----:B----4-:R-:W-:Y:S01]  /*0f10*/  I2FP.F32.U32 R2, UR8 ;  /* 0x0000000800027c45 */ /* 0x010fe20008201000 */
[----:B---3--:R-:W-:-:S03]  /*0f20*/  UISETP.GE.AND UP2, UPT, UR23, 0x1, UPT ;  /* 0x000000011700788c */ /* 0x008fc6000bf46270 */
[----:B------:R-:W2:Y:S01]  /*0f30*/  F2I.U32.TRUNC.NTZ R3, R3 ;  /* 0x0000000300037305 */ /* 0x000ea2000020f000 */
[----:B------:R-:W-:Y:S01]  /*0f40*/  UMOV UR46, UR7 ;  /* 0x00000007002e7c82 */ /* 0x000fe20008000000 */
[----:B------:R-:W-:Y:S01]  /*0f50*/  FMUL R2, R2, UR4 ;  /* 0x0000000402027c20 */ /* 0x000fe20008400000 */
[----:B------:R-:W-:-:S05]  /*0f60*/  UMOV UR45, UR8 ;  /* 0x00000008002d7c82 */ /* 0x000fca0008000000 */
[----:B------:R-:W3:Y:S01]  /*0f70*/  F2I.U32.TRUNC.NTZ R2, R2 ;  /* 0x0000000200027305 */ /* 0x000ee2000020f000 */
[----:B--2---:R-:W-:Y:S02]  /*0f80*/  R2UR UR4, R3 ;  /* 0x00000000030472ca */ /* 0x004fe400000e0000 */
[----:B---3--:R-:W-:Y:S02]  /*0f90*/  R2UR UR6, R2 ;  /* 0x00000000020672ca */ /* 0x008fe400000e0000 */
[----:B------:R-:W-:-:S09]  /*0fa0*/  PRMT R2, RZ, 0x7610, R2 ;  /* 0x00007610ff027816 */ /* 0x000fd20000000002 */
[----:B------:R-:W-:-:S04]  /*0fb0*/  UIADD3 UR5, UPT, UPT, -UR4, URZ, URZ ;  /* 0x000000ff04057290 */ /* 0x000fc8000fffe1ff */
[----:B------:R-:W-:Y:S02]  /*0fc0*/  UIMAD UR60, UR60, UR5, UR7 ;  /* 0x000000053c3c72a4 */ /* 0x000fe4000f8e0207 */
[----:B------:R-:W-:-:S04]  /*0fd0*/  UIADD3 UR4, UPT, UPT, -UR6, URZ, URZ ;  /* 0x000000ff06047290 */ /* 0x000fc8000fffe1ff */
[----:B------:R-:W-:Y:S01]  /*0fe0*/  UIMAD UR57, UR57, UR4, UR8 ;  /* 0x00000004393972a4 */ /* 0x000fe2000f8e0208 */
[----:B-1----:R-:W-:Y:S11]  /*0ff0*/  BRA.U UP4, `(.L_x_17) ;  /* 0x0000000104247547 */ /* 0x002ff6000b800000 */
[----:B------:R-:W-:Y:S02]  /*1000*/  UISETP.NE.AND UP0, UPT, UR57, URZ, UPT ;  /* 0x000000ff3900728c */ /* 0x000fe4000bf05270 */
[----:B------:R-:W-:Y:S02]  /*1010*/  UISETP.NE.AND UP1, UPT, UR57, 0x1, UPT ;  /* 0x000000013900788c */ /* 0x000fe4000bf25270 */
[----:B------:R-:W-:Y:S02]  /*1020*/  UISETP.EQ.OR UP0, UPT, UR60, URZ, !UP0 ;  /* 0x000000ff3c00728c */ /* 0x000fe4000c702670 */
[----:B------:R-:W-:Y:S02]  /*1030*/  USEL UR4, URZ, 0x2, UP1 ;  /* 0x00000002ff047887 */ /* 0x000fe40008800000 */
[----:B------:R-:W-:Y:S02]  /*1040*/  USEL UR5, URZ, 0x1, !UP0 ;  /* 0x00000001ff057887 */ /* 0x000fe4000c000000 */
[----:B------:R-:W-:-:S04]  /*1050*/  UISETP.NE.AND UP0, UPT, UR60, URZ, UPT ;  /* 0x000000ff3c00728c */ /* 0x000fc8000bf05270 */
[----:B------:R-:W-:-:S04]  /*1060*/  USEL UR4, UR4, 0x2, UP0 ;  /* 0x0000000204047887 */ /* 0x000fc80008000000 */
[----:B------:R-:W-:-:S06]  /*1070*/  UIADD3 UR4, UPT, UPT, UR5, UR4, URZ ;  /* 0x0000000405047290 */ /* 0x000fcc000fffe0ff */
[----:B------:R-:W-:Y:S02]  /*1080*/  MOV R2, UR4 ;  /* 0x0000000400027c02 */ /* 0x000fe40008000f00 */
.L_x_17:
[----:B------:R-:W-:Y:S05]  /*1090*/  BRA.U !UP2, `(.L_x_18) ;  /* 0x000000010ad47547 */ /* 0x000fea000b800000 */
[----:B------:R-:W1:Y:S01]  /*10a0*/  LDCU.128 UR12, c[0x0][0xb10] ;  /* 0x00016200ff0c77ac */ /* 0x000e620008000c00 */
[----:B------:R-:W2:Y:S01]  /*10b0*/  LDCU UR6, c[0x0][0x370] ;  /* 0x00006e00ff0677ac */ /* 0x000ea20008000800 */
[----:B------:R-:W3:Y:S01]  /*10c0*/  LDCU UR5, c[0x0][0x374] ;  /* 0x00006e80ff0577ac */ /* 0x000ee20008000800 */
[----:B------:R-:W4:Y:S01]  /*10d0*/  LDCU UR25, c[0x0][0xb0c] ;  /* 0x00016180ff1977ac */ /* 0x000f220008000800 */
[----:B------:R-:W4:Y:S01]  /*10e0*/  LDCU UR4, c[0x0][0xb20] ;  /* 0x00016400ff0477ac */ /* 0x000f220008000800 */
[----:B------:R-:W4:Y:S01]  /*10f0*/  LDCU.64 UR8, c[0x0][0xb28] ;  /* 0x00016500ff0877ac */ /* 0x000f220008000a00 */
[----:B-1----:R-:W-:Y:S02]  /*1100*/  UISETP.NE.AND UP0, UPT, UR14, 0x1, UPT ;  /* 0x000000010e00788c */ /* 0x002fe4000bf05270 */
[----:B---3--:R-:W-:Y:S02]  /*1110*/  UIMAD.WIDE.U32 UR10, UR5, UR15, URZ ;  /* 0x0000000f050a72a5 */ /* 0x008fe4000f8e00ff */
[----:B--2---:R-:W-:-:S02]  /*1120*/  UIMAD.WIDE.U32 UR18, UR6, UR12, URZ ;  /* 0x0000000c061272a5 */ /* 0x004fc4000f8e00ff */
[----:B----4-:R-:W-:Y:S02]  /*1130*/  UISETP.NE.AND UP1, UPT, UR25, 0x1, UPT ;  /* 0x000000011900788c */ /* 0x010fe4000bf25270 */
[----:B------:R-:W-:Y:S01]  /*1140*/  UISETP.NE.AND UP2, UPT, UR23, 0x1, UPT ;  /* 0x000000011700788c */ /* 0x000fe2000bf45270 */
[----:B------:R-:W-:Y:S02]  /*1150*/  UMOV UR10, UR11 ;  /* 0x0000000b000a7c82 */ /* 0x000fe40008000000 */
[----:B------:R-:W-:Y:S01]  /*1160*/  UMOV UR18, UR19 ;  /* 0x0000001300127c82 */ /* 0x000fe20008000000 */
[----:B------:R-:W-:Y:S02]  /*1170*/  @UP0 USHF.R.U32.HI UR5, URZ, UR4, UR10 ;  /* 0x00000004ff050299 */ /* 0x000fe4000801160a */
[----:B------:R-:W-:Y:S02]  /*1180*/  UIMAD.WIDE.U32 UR20, UR45, UR15, URZ ;  /* 0x0000000f2d1472a5 */ /* 0x000fe4000f8e00ff */
[----:B------:R-:W-:-:S02]  /*1190*/  UIMAD.WIDE.U32 UR10, UR5, UR8, URZ ;  /* 0x00000008050a72a5 */ /* 0x000fc4000f8e00ff */
[----:B------:R-:W-:Y:S02]  /*11a0*/  @UP1 USHF.R.U32.HI UR6, URZ, UR13, UR18 ;  /* 0x0000000dff061299 */ /* 0x000fe40008011612 */
[----:B------:R-:W-:Y:S02]  /*11b0*/  UIMAD.WIDE.U32 UR16, UR46, UR12, URZ ;  /* 0x0000000c2e1072a5 */ /* 0x000fe4000f8e00ff */
[----:B------:R-:W-:Y:S01]  /*11c0*/  UIMAD.WIDE.U32 UR18, UR6, UR8, URZ ;  /* 0x00000008061272a5 */ /* 0x000fe2000f8e00ff */
[----:B------:R-:W-:Y:S01]  /*11d0*/  UMOV UR20, UR21 ;  /* 0x0000001500147c82 */ /* 0x000fe20008000000 */
[----:B------:R-:W-:Y:S01]  /*11e0*/  UMOV UR10, UR11 ;  /* 0x0000000b000a7c82 */ /* 0x000fe20008000000 */
[----:B------:R-:W-:Y:S02]  /*11f0*/  USHF.R.U32.HI UR20, URZ, UR4, UR20 ;  /* 0x00000004ff147299 */ /* 0x000fe40008011614 */
[----:B------:R-:W-:Y:S02]  /*1200*/  @UP2 USHF.R.U32.HI UR5, URZ, UR9, UR10 ;  /* 0x00000009ff052299 */ /* 0x000fe4000801160a */
[----:B------:R-:W-:Y:S01]  /*1210*/  UMOV UR7, UR19 ;  /* 0x0000001300077c82 */ /* 0x000fe20008000000 */
[----:B------:R-:W-:Y:S01]  /*1220*/  UMOV UR16, UR17 ;  /* 0x0000001100107c82 */ /* 0x000fe20008000000 */
[----:B------:R-:W-:-:S02]  /*1230*/  @UP2 USHF.R.U32.HI UR6, URZ, UR9, UR7 ;  /* 0x00000009ff062299 */ /* 0x000fc40008011607 */
[----:B------:R-:W-:Y:S02]  /*1240*/  USHF.R.U32.HI UR13, URZ, UR13, UR16 ;  /* 0x0000000dff0d7299 */ /* 0x000fe40008011610 */
[----:B------:R-:W-:Y:S02]  /*1250*/  USEL UR4, UR45, UR20, !UP0 ;  /* 0x000000142d047287 */ /* 0x000fe4000c000000 */
[----:B------:R-:W-:Y:S02]  /*1260*/  UIMAD UR7, UR5, UR23, URZ ;  /* 0x00000017050772a4 */ /* 0x000fe4000f8e02ff */
[----:B------:R-:W-:Y:S02]  /*1270*/  USEL UR5, UR46, UR13, !UP1 ;  /* 0x0000000d2e057287 */ /* 0x000fe4000c800000 */
[----:B------:R-:W-:Y:S02]  /*1280*/  UIMAD UR12, UR6, UR23, URZ ;  /* 0x00000017060c72a4 */ /* 0x000fe4000f8e02ff */
[----:B------:R-:W-:-:S02]  /*1290*/  UISETP.GE.AND UP0, UPT, UR4, UR7, UPT ;  /* 0x000000070400728c */ /* 0x000fc4000bf06270 */
[----:B------:R-:W-:Y:S02]  /*12a0*/  UIMAD.WIDE.U32 UR10, UR4, UR8, URZ ;  /* 0x00000008040a72a5 */ /* 0x000fe4000f8e00ff */
[----:B------:R-:W-:Y:S02]  /*12b0*/  UISETP.GE.OR UP0, UPT, UR5, UR12, UP0 ;  /* 0x0000000c0500728c */ /* 0x000fe40008706670 */
[----:B------:R-:W-:Y:S02]  /*12c0*/  UIMAD.WIDE.U32 UR12, UR5, UR8, URZ ;  /* 0x00000008050c72a5 */ /* 0x000fe4000f8e00ff */
[----:B------:R-:W-:Y:S01]  /*12d0*/  UIADD3 UR10, UPT, UPT, -UR4, URZ, URZ ;  /* 0x000000ff040a7290 */ /* 0x000fe2000fffe1ff */
[----:B------:R-:W-:Y:S01]  /*12e0*/  UMOV UR8, UR11 ;  /* 0x0000000b00087c82 */ /* 0x000fe20008000000 */
[----:B------:R-:W-:Y:S02]  /*12f0*/  UIADD3 UR11, UPT, UPT, -UR5, URZ, URZ ;  /* 0x000000ff050b7290 */ /* 0x000fe4000fffe1ff */
[----:B------:R-:W-:-:S03]  /*1300*/  USHF.R.U32.HI UR8, URZ, UR9, UR8 ;  /* 0x00000009ff087299 */ /* 0x000fc60008011608 */
[----:B------:R-:W-:Y:S01]  /*1310*/  @!UP0 UMOV UR7, UR13 ;  /* 0x0000000d00078c82 */ /* 0x000fe20008000000 */
[----:B------:R-:W-:Y:S02]  /*1320*/  UIMAD UR45, UR14, UR10, UR45 ;  /* 0x0000000a0e2d72a4 */ /* 0x000fe4000f8e022d */
[----:B------:R-:W-:Y:S02]  /*1330*/  USEL UR8, UR4, UR8, !UP2 ;  /* 0x0000000804087287 */ /* 0x000fe4000d000000 */
[----:B------:R-:W-:Y:S02]  /*1340*/  @!UP0 USHF.R.U32.HI UR7, URZ, UR9, UR7 ;  /* 0x00000009ff078299 */ /* 0x000fe40008011607 */
[----:B------:R-:W-:Y:S02]  /*1350*/  UIADD3 UR9, UPT, UPT, -UR8, URZ, URZ ;  /* 0x000000ff08097290 */ /* 0x000fe4000fffe1ff */
[----:B------:R-:W-:Y:S02]  /*1360*/  @!UP0 USEL UR7, UR5, UR7, !UP2 ;  /* 0x0000000705078287 */ /* 0x000fe4000d000000 */
[----:B------:R-:W-:-:S02]  /*1370*/  UIMAD UR9, UR23, UR9, UR4 ;  /* 0x00000009170972a4 */ /* 0x000fc4000f8e0204 */
[----:B------:R-:W-:Y:S02]  /*1380*/  @!UP0 UIADD3 UR8, UPT, UPT, UR8, -UR7, URZ ;  /* 0x8000000708088290 */ /* 0x000fe4000fffe0ff */
[----:B------:R-:W-:Y:S02]  /*1390*/  @!UP0 UIMAD UR6, UR9, UR6, UR7 ;  /* 0x00000006090682a4 */ /* 0x000fe4000f8e0207 */
[----:B------:R-:W-:Y:S02]  /*13a0*/  @!UP0 UIMAD UR4, UR8, UR23, UR5 ;  /* 0x00000017080482a4 */ /* 0x000fe4000f8e0205 */
[----:B------:R-:W-:Y:S02]  /*13b0*/  UIMAD UR46, UR25, UR11, UR46 ;  /* 0x0000000b192e72a4 */ /* 0x000fe4000f8e022e */
[----:B------:R-:W-:Y:S01]  /*13c0*/  UIMAD UR45, UR4, UR14, UR45 ;  /* 0x0000000e042d72a4 */ /* 0x000fe2000f8e022d */
[----:B------:R-:W-:Y:S02]  /*13d0*/  @!UP0 UMOV UR5, UR6 ;  /* 0x0000000600058c82 */ /* 0x000fe40008000000 */
[----:B------:R-:W-:-:S12]  /*13e0*/  UIMAD UR46, UR5, UR25, UR46 ;  /* 0x00000019052e72a4 */ /* 0x000fd8000f8e022e */
.L_x_18:
[----:B------:R-:W-:Y:S02]  /*13f0*/  UISETP.NE.AND UP1, UPT, UR26, 0x1, UPT ;  /* 0x000000011a00788c */ /* 0x000fe4000bf25270 */
[----:B------:R-:W-:Y:S02]  /*1400*/  UISETP.NE.AND UP0, UPT, UR22, 0x2, UPT ;  /* 0x000000021600788c */ /* 0x000fe4000bf05270 */
[----:B------:R-:W-:-:S05]  /*1410*/  ULOP3.LUT UR21, UR24, 0x400, URZ, 0xc0, !UPT ;  /* 0x0000040018157892 */ /* 0x000fca000f8ec0ff */
[----:B------:R-:W-:Y:S07]  /*1420*/  BRA.U UP1, `(.L_x_19) ;  /* 0x0000000101447547 */ /* 0x000fee000b800000 */
[----:B------:R-:W1:Y:S01]  /*1430*/  LDCU.128 UR8, c[0x0][0xb10] ;  /* 0x00016200ff0877ac */ /* 0x000e620008000c00 */
[----:B------:R-:W2:Y:S01]  /*1440*/  LDCU UR12, c[0x0][0xb0c] ;  /* 0x00016180ff0c77ac */ /* 0x000ea20008000800 */
[----:B------:R-:W3:Y:S01]  /*1450*/  LDCU UR13, c[0x0][0xb20] ;  /* 0x00016400ff0d77ac */ /* 0x000ee20008000800 */
[----:B-1----:R-:W-:Y:S02]  /*1460*/  UIMAD.WIDE.U32 UR6, UR46, UR8, URZ ;  /* 0x000000082e0672a5 */ /* 0x002fe4000f8e00ff */
[----:B------:R-:W-:Y:S02]  /*1470*/  UIMAD.WIDE.U32 UR4, UR45, UR11, URZ ;  /* 0x0000000b2d0472a5 */ /* 0x000fe4000f8e00ff */
[----:B--2---:R-:W-:Y:S02]  /*1480*/  UISETP.NE.AND UP2, UPT, UR12, 0x1, UPT ;  /* 0x000000010c00788c */ /* 0x004fe4000bf45270 */
[----:B------:R-:W-:Y:S01]  /*1490*/  UISETP.NE.AND UP1, UPT, UR10, 0x1, UPT ;  /* 0x000000010a00788c */ /* 0x000fe2000bf25270 */
[----:B------:R-:W-:-:S02]  /*14a0*/  UMOV UR6, UR7 ;  /* 0x0000000700067c82 */ /* 0x000fc40008000000 */
[----:B------:R-:W-:Y:S01]  /*14b0*/  UMOV UR4, UR5 ;  /* 0x0000000500047c82 */ /* 0x000fe20008000000 */
[----:B------:R-:W-:Y:S02]  /*14c0*/  USHF.R.U32.HI UR6, URZ, UR9, UR6 ;  /* 0x00000009ff067299 */ /* 0x000fe40008011606 */
[----:B---3--:R-:W-:Y:S02]  /*14d0*/  USHF.R.U32.HI UR4, URZ, UR13, UR4 ;  /* 0x0000000dff047299 */ /* 0x008fe40008011604 */
[----:B------:R-:W-:Y:S02]  /*14e0*/  USEL UR5, UR46, UR6, !UP2 ;  /* 0x000000062e057287 */ /* 0x000fe4000d000000 */
[----:B------:R-:W-:-:S04]  /*14f0*/  USEL UR4, UR45, UR4, !UP1 ;  /* 0x000000042d047287 */ /* 0x000fc8000c800000 */
[----:B------:R-:W-:Y:S02]  /*1500*/  UIADD3 UR6, UPT, UPT, UR5, -UR4, URZ ;  /* 0x8000000405067290 */ /* 0x000fe4000fffe0ff */
[----:B------:R-:W-:Y:S02]  /*1510*/  UIADD3 UR4, UPT, UPT, -UR5, UR4, URZ ;  /* 0x0000000405047290 */ /* 0x000fe4000fffe1ff */
[----:B------:R-:W-:Y:S02]  /*1520*/  UIMAD UR45, UR6, UR10, UR45 ;  /* 0x0000000a062d72a4 */ /* 0x000fe4000f8e022d */
[----:B------:R-:W-:-:S12]  /*1530*/  UIMAD UR46, UR4, UR12, UR46 ;  /* 0x0000000c042e72a4 */ /* 0x000fd8000f8e022e */
.L_x_19:
[----:B------:R-:W-:Y:S05]  /*1540*/  BRA.U !UP5, `(.L_x_20) ;  /* 0x000000010d0c7547 */ /* 0x000fea000b800000 */
[----:B------:R-:W-:Y:S01]  /*1550*/  UCGABAR_WAIT ;  /* 0x0000000000007dc7 */ /* 0x000fe20008000000 */
[----:B------:R-:W-:Y:S01]  /*1560*/  CCTL.IVALL ;  /* 0x00000000ff00798f */ /* 0x000fe20002000000 */
[----:B------:R-:W-:Y:S05]  /*1570*/  BRA `(.L_x_21) ;  /* 0x0000000000047947 */ /* 0x000fea0003800000 */
.L_x_20:
[----:B------:R-:W-:Y:S06]  /*1580*/  BAR.SYNC.DEFER_BLOCKING 0x0 ;  /* 0x0000000000007b1d */ /* 0x000fec0000010000 */
.L_x_21:
[----:B------:R-:W-:Y:S05]  /*1590*/  BRA.U UP0, `(.L_x_22) ;  /* 0x0000001100987547 */ /* 0x000fea000b800000 */
[----:B------:R-:W1:Y:S01]  /*15a0*/  LDCU UR6, c[0x0][0x38c] ;  /* 0x00007180ff0677ac */ /* 0x000e620008000800 */
[----:B------:R-:W-:Y:S01]  /*15b0*/  PLOP3.LUT P1, PT, PT, PT, UP3, 0x80, 0x8 ;  /* 0x000000000008781c */ /* 0x000fe20003f2f038 */
[----:B------:R-:W-:Y:S01]  /*15c0*/  IMAD.MOV.U32 R12, RZ, RZ, 0x1 ;  /* 0x00000001ff0c7424 */ /* 0x000fe200078e00ff */
[----:B------:R-:W-:Y:S01]  /*15d0*/  ISETP.EQ.OR P2, PT, R0, RZ, P3 ;  /* 0x000000ff0000720c */ /* 0x000fe20001f42670 */
[----:B------:R-:W-:Y:S01]  /*15e0*/  UISETP.NE.AND UP1, UPT, UR22, URZ, UPT ;  /* 0x000000ff1600728c */ /* 0x000fe2000bf25270 */
[----:B------:R-:W-:Y:S02]  /*15f0*/  PLOP3.LUT P1, PT, P1, PT, PT, 0x8, 0x80 ;  /* 0x000000000080781c */ /* 0x000fe40000f2e170 */
[----:B------:R-:W-:Y:S01]  /*1600*/  CS2R R10, SRZ ;  /* 0x00000000000a7805 */ /* 0x000fe2000001ff00 */
[----:B------:R-:W-:Y:S01]  /*1610*/  IMAD.MOV.U32 R9, RZ, RZ, RZ ;  /* 0x000000ffff097224 */ /* 0x000fe200078e00ff */
[----:B------:R-:W2:Y:S01]  /*1620*/  LDCU UR39, c[0x0][0x370] ;  /* 0x00006e00ff2777ac */ /* 0x000ea20008000800 */
[----:B------:R-:W-:Y:S01]  /*1630*/  IMAD.MOV.U32 R8, RZ, RZ, 0x1 ;  /* 0x00000001ff087424 */ /* 0x000fe200078e00ff */
[----:B------:R-:W3:Y:S01]  /*1640*/  LDCU.64 UR28, c[0x0][0x348] ;  /* 0x00006900ff1c77ac */ /* 0x000ee20008000a00 */
[----:B------:R-:W-:-:S02]  /*1650*/  USHF.R.U32.HI UR44, URZ, 0x5, UR21 ;  /* 0x00000005ff2c7899 */ /* 0x000fc40008011615 */
[----:B-1----:R-:W-:Y:S02]  /*1660*/  UIADD3 UR5, UPT, UPT, UR6, 0x1f, URZ ;  /* 0x0000001f06057890 */ /* 0x002fe4000fffe0ff */
[----:B------:R-:W-:Y:S02]  /*1670*/  UIADD3 UR47, UPT, UPT, UR6, 0x3e, URZ ;  /* 0x0000003e062f7890 */ /* 0x000fe4000fffe0ff */
[----:B------:R-:W-:Y:S01]  /*1680*/  USHF.R.S32.HI UR4, URZ, 0x1f, UR5 ;  /* 0x0000001fff047899 */ /* 0x000fe20008011405 */
[----:B------:R-:W1:Y:S03]  /*1690*/  LDCU UR38, c[0x0][0x374] ;  /* 0x00006e80ff2677ac */ /* 0x000e660008000800 */
[----:B------:R-:W-:Y:S02]  /*16a0*/  ULEA.HI UR4, UR4, UR5, URZ, 0x5 ;  /* 0x0000000504047291 */ /* 0x000fe4000f8f28ff */
[----:B------:R-:W-:-:S02]  /*16b0*/  USEL UR25, UR34, 0x2, UP1 ;  /* 0x0000000222197887 */ /* 0x000fc40008800000 */
[----:B------:R-:W-:Y:S02]  /*16c0*/  USHF.R.S32.HI UR42, URZ, 0x5, UR4 ;  /* 0x00000005ff2a7899 */ /* 0x000fe40008011404 */
[----:B------:R-:W-:Y:S02]  /*16d0*/  UIADD3 UR4, UPT, UPT, UR6, -0x1, URZ ;  /* 0xffffffff06047890 */ /* 0x000fe4000fffe0ff */
[----:B------:R-:W-:Y:S02]  /*16e0*/  UISETP.LT.U32.AND UP0, UPT, UR42, 0x3, UPT ;  /* 0x000000032a00788c */ /* 0x000fe4000bf01070 */
[----:B------:R-:W-:Y:S02]  /*16f0*/  UISETP.GE.U32.AND UP2, UPT, UR4, -0x3f, UPT ;  /* 0xffffffc10400788c */ /* 0x000fe4000bf46070 */
[----:B------:R-:W-:Y:S01]  /*1700*/  USEL UR41, UR42, 0x3, UP0 ;  /* 0x000000032a297887 */ /* 0x000fe20008000000 */
[----:B------:R-:W-:-:S03]  /*1710*/  UMOV UR5, URZ ;  /* 0x000000ff00057c82 */ /* 0x000fc60008000000 */
[----:B------:R-:W-:Y:S02]  /*1720*/  UIADD3 UR24, UPT, UPT, UR41, -0x1, URZ ;  /* 0xffffffff29187890 */ /* 0x000fe4000fffe0ff */
[----:B------:R-:W-:-:S03]  /*1730*/  UIADD3 UR43, UPT, UPT, UR42, -UR41, URZ ;  /* 0x800000292a2b7290 */ /* 0x000fc6000fffe0ff */
[----:B------:R-:W-:-:S04]  /*1740*/  @UP2 UIADD3 UR24, UPT, UPT, UR41, URZ, URZ ;  /* 0x000000ff29182290 */ /* 0x000fc8000fffe0ff */
[----:B-123--:R-:W-:-:S12]  /*1750*/  UIADD3 UR24, UPT, UPT, UR24, 0x1, URZ ;  /* 0x0000000118187890 */ /* 0x00efd8000fffe0ff */
.L_x_42:
[----:B------:R-:W-:Y:S01]  /*1760*/  UISETP.NE.AND UP0, UPT, UR48, URZ, UPT ;  /* 0x000000ff3000728c */ /* 0x000fe2000bf05270 */
[----:B------:R-:W1:Y:S08]  /*1770*/  S2UR UR48, SR_CgaCtaId ;  /* 0x00000000003079c3 */ /* 0x000e700000008800 */
[----:B------:R-:W-:Y:S05]  /*1780*/  BRA.U UP0, `(.L_x_23) ;  /* 0x0000000100347547 */ /* 0x000fea000b800000 */
[----:B------:R-:W2:Y:S01]  /*1790*/  S2R R0, SR_CgaCtaId ;  /* 0x0000000000007919 */ /* 0x000ea20000008800 */
[----:B------:R-:W-:-:S04]  /*17a0*/  MOV R2, 0x400 ;  /* 0x0000040000027802 */ /* 0x000fc80000000f00 */
[----:B--2---:R-:W-:Y:S02]  /*17b0*/  LEA R0, R0, R2, 0x18 ;  /* 0x0000000200007211 */ /* 0x004fe400078ec0ff */
[----:B------:R-:W-:-:S03]  /*17c0*/  SHF.L.U32 R2, R8, 0x1f, RZ ;  /* 0x0000001f08027819 */ /* 0x000fc600000006ff */
[----:B------:R-:W-:-:S04]  /*17d0*/  IMAD R0, R9, 0x8, R0 ;  /* 0x0000000809007824 */ /* 0x000fc800078e0200 */
[----:B------:R-:W2:Y:S02]  /*17e0*/  SYNCS.PHASECHK.TRANS64.TRYWAIT P0, [R0+URZ+0xc0], R2 ;  /* 0x0000c002000075a7 */ /* 0x000ea400080011ff */
[----:B--2---:R-:W-:Y:S05]  /*17f0*/  @!P0 BRA `(.L_x_24) ;  /* 0x0000004c00708947 */ /* 0x004fea0003800000 */
.L_x_101:
[----:B------:R-:W-:Y:S01]  /*1800*/  VIADD R9, R9, 0x1 ;  /* 0x0000000109097836 */ /* 0x000fe20000000000 */
[----:B------:R2:W-:Y:S04]  /*1810*/  SYNCS.ARRIVE.TRANS64.A1T0 RZ, [R0+URZ+0xb0], RZ ;  /* 0x0000b0ff00ff79a7 */ /* 0x0005e800081000ff */
[----:B------:R-:W-:-:S04]  /*1820*/  ISETP.NE.AND P0, PT, R9, 0x2, PT ;  /* 0x000000020900780c */ /* 0x000fc80003f05270 */
[----:B------:R-:W-:Y:S02]  /*1830*/  SEL R9, R9, RZ, P0 ;  /* 0x000000ff09097207 */ /* 0x000fe40000000000 */
[----:B--2---:R-:W-:-:S04]  /*1840*/  SEL R0, RZ, 0x1, P0 ;  /* 0x00000001ff007807 */ /* 0x004fc80000000000 */
[----:B------:R-:W-:-:S07]  /*1850*/  LOP3.LUT R8, R8, R0, RZ, 0x3c, !PT ;  /* 0x0000000008087212 */ /* 0x000fce00078e3cff */
.L_x_23:
[----:B------:R-:W-:Y:S01]  /*1860*/  UMOV UR6, 0x400 ;  /* 0x0000040000067882 */ /* 0x000fe20000000000 */
[----:B------:R-:W-:Y:S01]  /*1870*/  SHF.L.U32 R0, R12, 0x1f, RZ ;  /* 0x0000001f0c007819 */ /* 0x000fe200000006ff */
[----:B-1----:R-:W-:Y:S02]  /*1880*/  ULEA UR6, UR48, UR6, 0x18 ;  /* 0x0000000630067291 */ /* 0x002fe4000f8ec0ff */
[----:B------:R-:W-:Y:S02]  /*1890*/  UISETP.GE.U32.AND UP0, UPT, UR47, 0x3f, UPT ;  /* 0x0000003f2f00788c */ /* 0x000fe4000bf06070 */
[----:B------:R-:W-:Y:S02]  /*18a0*/  ULEA UR4, UR5, UR6, 0x3 ;  /* 0x0000000605047291 */ /* 0x000fe4000f8e18ff */
[----:B------:R-:W-:Y:S02]  /*18b0*/  USHF.L.U32 UR11, UR45, 0x6, URZ ;  /* 0x000000062d0b7899 */ /* 0x000fe400080006ff */
[----:B------:R-:W-:Y:S01]  /*18c0*/  ULEA UR35, UR46, UR44, 0x6 ;  /* 0x0000002c2e237291 */ /* 0x000fe2000f8e30ff */
[----:B------:R-:W-:-:S04]  /*18d0*/  UMOV UR13, URZ ;  /* 0x000000ff000d7c82 */ /* 0x000fc80008000000 */
[----:B------:R1:W2:Y:S01]  /*18e0*/  SYNCS.PHASECHK.TRANS64.TRYWAIT P0, [UR4+0x18], R0 ;  /* 0x00001800ff0075a7 */ /* 0x0002a20008001104 */
[----:B------:R-:W-:Y:S06]  /*18f0*/  BRA.U !UP0, `(.L_x_25) ;  /* 0x0000000108bc7547 */ /* 0x000fec000b800000 */
[----:B------:R-:W-:Y:S01]  /*1900*/  UMOV UR7, URZ ;  /* 0x000000ff00077c82 */ /* 0x000fe20008000000 */
[----:B------:R-:W-:-:S05]  /*1910*/  UMOV UR4, UR5 ;  /* 0x0000000500047c82 */ /* 0x000fca0008000000 */
.L_x_31:
[----:B------:R-:W-:Y:S01]  /*1920*/  ULEA UR33, UR4, UR6, 0x3 ;  /* 0x0000000604217291 */ /* 0x000fe2000f8e18ff */
[----:B--2---:R-:W-:Y:S01]  /*1930*/  @!P3 MOV R2, 0x1000 ;  /* 0x000010000002b802 */ /* 0x004fe20000000f00 */
[----:B--2-4-:R-:W-:Y:S10]  /*1940*/  @P0 BRA `(.L_x_26) ;  /* 0x00000000000c0947 */ /* 0x014ff40003800000 */
[----:B------:R-:W-:-:S04]  /*1950*/  SHF.L.U32 R3, R12, 0x1f, RZ ;  /* 0x0000001f0c037819 */ /* 0x000fc800000006ff */
[----:B------:R-:W2:Y:S02]  /*1960*/  SYNCS.PHASECHK.TRANS64.TRYWAIT P0, [UR33+0x18], R3 ;  /* 0x00001803ff0075a7 */ /* 0x000ea40008001121 */
[----:B--2---:R-:W-:Y:S05]  /*1970*/  @!P0 BRA `(.L_x_27) ;  /* 0x0000004c00248947 */ /* 0x004fea0003800000 */
.L_x_26:
[----:B------:R2:W-:Y:S01]  /*1980*/  @!P3 SYNCS.ARRIVE.TRANS64 RZ, [UR33], R2 ;  /* 0x00000002ffffb9a7 */ /* 0x0005e20008000021 */
[----:B------:R-:W-:-:S04]  /*1990*/  ULOP3.LUT UR5, UR25, 0x2, URZ, 0xfc, !UPT ;  /* 0x0000000219057892 */ /* 0x000fc8000f8efcff */
[----:B------:R-:W-:-:S09]  /*19a0*/  UISETP.NE.AND UP0, UPT, UR5, 0x2, UPT ;  /* 0x000000020500788c */ /* 0x000fd2000bf05270 */
[----:B------:R-:W-:Y:S05]  /*19b0*/  BRA.U UP0, `(.L_x_28) ;  /* 0x0000000100047547 */ /* 0x000fea000b800000 */
[----:B------:R-:W-:Y:S05]  /*19c0*/  BPT.TRAP 0x1 ;  /* 0x000000040000795c */ /* 0x000fea0000300000 */
.L_x_28:
[----:B------:R-:W-:Y:S04]  /*19d0*/  BSSY.RECONVERGENT B0, `(.L_x_29) ;  /* 0x0000003000007945 */ /* 0x000fe80003800200 */
[----:B------:R-:W-:Y:S05]  /*19e0*/  @P2 BRA `(.L_x_30) ;  /* 0x0000000000042947 */ /* 0x000fea0003800000 */
[----:B------:R-:W-:Y:S05]  /*19f0*/  BPT.TRAP 0x1 ;  /* 0x000000040000795c */ /* 0x000fea0000300000 */
.L_x_30:
[----:B------:R-:W-:Y:S05]  /*1a00*/  BSYNC.RECONVERGENT B0 ;  /* 0x0000000000007941 */ /* 0x000fea0003800200 */
.L_x_29:
[----:B------:R-:W-:Y:S02]  /*1a10*/  UIADD3 UR5, UPT, UPT, UR4, 0x1, URZ ;  /* 0x0000000104057890 */ /* 0x000fe4000fffe0ff */
[----:B------:R-:W-:Y:S02]  /*1a20*/  UIADD3 UR16, UP1, UPT, UR28, 0x80, URZ ;  /* 0x000000801c107890 */ /* 0x000fe4000ff3e0ff */
[----:B------:R-:W-:Y:S02]  /*1a30*/  UISETP.NE.AND UP0, UPT, UR5, 0x3, UPT ;  /* 0x000000030500788c */ /* 0x000fe4000bf05270 */
[----:B------:R-:W-:Y:S02]  /*1a40*/  USHF.L.U32 UR34, UR7, 0x5, URZ ;  /* 0x0000000507227899 */ /* 0x000fe400080006ff */
[----:B------:R-:W-:Y:S02]  /*1a50*/  USEL UR9, URZ, 0x1, UP0 ;  /* 0x00000001ff097887 */ /* 0x000fe40008000000 */
[----:B------:R-:W-:-:S02]  /*1a60*/  USEL UR5, UR5, URZ, UP0 ;  /* 0x000000ff05057287 */ /* 0x000fc40008000000 */
[----:B------:R-:W-:Y:S02]  /*1a70*/  UIADD3 UR14, UP0, UPT, UR28, 0x180, URZ ;  /* 0x000001801c0e7890 */ /* 0x000fe4000ff1e0ff */
[----:B------:R-:W-:Y:S01]  /*1a80*/  ULEA UR8, UR5, UR6, 0x3 ;  /* 0x0000000605087291 */ /* 0x000fe2000f8e18ff */
[----:B------:R-:W-:Y:S01]  /*1a90*/  LOP3.LUT R12, R12, UR9, RZ, 0x3c, !PT ;  /* 0x000000090c0c7c12 */ /* 0x000fe2000f8e3cff */
[----:B------:R-:W-:Y:S02]  /*1aa0*/  UIADD3.X UR17, UPT, UPT, URZ, UR29, URZ, UP1, !UPT ;  /* 0x0000001dff117290 */ /* 0x000fe40008ffe4ff */
[----:B------:R-:W-:Y:S01]  /*1ab0*/  UIADD3.X UR15, UPT, UPT, URZ, UR29, URZ, UP0, !UPT ;  /* 0x0000001dff0f7290 */ /* 0x000fe200087fe4ff */
[----:B-1----:R-:W-:Y:S01]  /*1ac0*/  SHF.L.U32 R0, R12, 0x1f, RZ ;  /* 0x0000001f0c007819 */ /* 0x002fe200000006ff */
[----:B------:R-:W-:Y:S01]  /*1ad0*/  UMOV UR18, 0x0 ;  /* 0x0000000000127882 */ /* 0x000fe20000000000 */
[----:B------:R-:W-:Y:S01]  /*1ae0*/  UMOV UR19, 0x10000000 ;  /* 0x1000000000137882 */ /* 0x000fe20000000000 */
[----:B------:R-:W-:Y:S01]  /*1af0*/  UMOV UR12, UR36 ;  /* 0x00000024000c7c82 */ /* 0x000fe20008000000 */
[----:B------:R3:W4:Y:S01]  /*1b00*/  SYNCS.PHASECHK.TRANS64.TRYWAIT P0, [UR8+0x18], R0 ;  /* 0x00001800ff0075a7 */ /* 0x0007220008001108 */
[----:B------:R-:W-:Y:S01]  /*1b10*/  USHF.L.U32 UR8, UR4, 0xb, URZ ;  /* 0x0000000b04087899 */ /* 0x000fe200080006ff */
[----:B------:R-:W-:-:S02]  /*1b20*/  UMOV UR9, UR33 ;  /* 0x0000002100097c82 */ /* 0x000fc40008000000 */
[----:B------:R-:W-:Y:S01]  /*1b30*/  UMOV UR4, 0x30000 ;  /* 0x0003000000047882 */ /* 0x000fe20000000000 */
[----:B------:R-:W-:Y:S02]  /*1b40*/  ULOP3.LUT UR32, UR8, UR21, URZ, 0xfc, !UPT ;  /* 0x0000001508207292 */ /* 0x000fe4000f8efcff */
[----:B------:R-:W-:Y:S02]  /*1b50*/  UIADD3 UR8, UPT, UPT, UR6, 0x3c00, UR8 ;  /* 0x00003c0006087890 */ /* 0x000fe4000fffe008 */
[----:B------:R-:W-:Y:S01]  /*1b60*/  UIADD3 UR32, UPT, UPT, UR6, 0x2400, UR32 ;  /* 0x0000240006207890 */ /* 0x000fe2000fffe020 */
[----:B------:R-:W-:Y:S01]  /*1b70*/  UMOV UR10, UR34 ;  /* 0x00000022000a7c82 */ /* 0x000fe20008000000 */
[----:B------:R-:W-:Y:S01]  /*1b80*/  UIADD3 UR7, UPT, UPT, UR7, 0x1, URZ ;  /* 0x0000000107077890 */ /* 0x000fe2000fffe0ff */
[----:B------:R-:W-:-:S03]  /*1b90*/  UMOV UR13, UR24 ;  /* 0x00000018000d7c82 */ /* 0x000fc60008000000 */
[----:B------:R-:W-:-:S03]  /*1ba0*/  UISETP.NE.AND UP0, UPT, UR7, UR24, UPT ;  /* 0x000000180700728c */ /* 0x000fc6000bf05270 */
[----:B------:R1:W-:Y:S01]  /*1bb0*/  UTMALDG.3D.MULTICAST [UR32], [UR16], UR4, desc[UR18] ;  /* 0x00001220100073b4 */ /* 0x0003e20008011804 */
[----:B------:R3:W-:Y:S01]  /*1bc0*/  UTMALDG.3D [UR8], [UR14], desc[UR18] ;  /* 0x000012080e0075b4 */ /* 0x0007e20008011000 */
[----:B-1----:R-:W-:-:S04]  /*1bd0*/  UMOV UR4, UR5 ;  /* 0x0000000500047c82 */ /* 0x002fc80008000000 */
[----:B---3--:R-:W-:Y:S05]  /*1be0*/  BRA.U UP0, `(.L_x_31) ;  /* 0xfffffffd004c7547 */ /* 0x008fea000b83ffff */
.L_x_25:
[----:B------:R-:W-:Y:S01]  /*1bf0*/  ULEA UR4, UR5, UR6, 0x3 ;  /* 0x0000000605047291 */ /* 0x000fe2000f8e18ff */
[----:B-1----:R-:W-:Y:S01]  /*1c00*/  SHF.L.U32 R0, R12, 0x1f, RZ ;  /* 0x0000001f0c007819 */ /* 0x002fe200000006ff */
[----:B------:R-:W-:Y:S01]  /*1c10*/  @!P1 SYNCS.ARRIVE.TRANS64.A1T0 RZ, [UR6+0x48], RZ ;  /* 0x000048ffffff99a7 */ /* 0x000fe20008100006 */
[----:B------:R-:W-:-:S06]  /*1c20*/  UISETP.GT.AND UP0, UPT, UR42, UR41, UPT ;  /* 0x000000292a00728c */ /* 0x000fcc000bf04270 */
[----:B--2-4-:R1:W2:Y:S03]  /*1c30*/  SYNCS.PHASECHK.TRANS64.TRYWAIT P0, [UR4+0x18], R0 ;  /* 0x00001800ff0075a7 */ /* 0x0142a60008001104 */
[----:B------:R-:W-:Y:S05]  /*1c40*/  BRA.U !UP0, `(.L_x_32) ;  /* 0x0000000108c07547 */ /* 0x000fea000b800000 */
[----:B------:R-:W-:Y:S01]  /*1c50*/  UIADD3 UR26, UPT, UPT, UR43, UR13, URZ ;  /* 0x0000000d2b1a7290 */ /* 0x000fe2000fffe0ff */
[----:B------:R-:W-:-:S11]  /*1c60*/  UMOV UR4, UR5 ;  /* 0x0000000500047c82 */ /* 0x000fd60008000000 */
.L_x_38:
[----:B------:R-:W-:Y:S01]  /*1c70*/  ULEA UR17, UR4, UR6, 0x3 ;  /* 0x0000000604117291 */ /* 0x000fe2000f8e18ff */
[----:B--2---:R-:W-:Y:S01]  /*1c80*/  @!P3 MOV R2, 0x1000 ;  /* 0x000010000002b802 */ /* 0x004fe20000000f00 */
[----:B--2-4-:R-:W-:Y:S10]  /*1c90*/  @P0 BRA `(.L_x_33) ;  /* 0x00000000000c0947 */ /* 0x014ff40003800000 */
[----:B------:R-:W-:-:S04]  /*1ca0*/  SHF.L.U32 R3, R12, 0x1f, RZ ;  /* 0x0000001f0c037819 */ /* 0x000fc800000006ff */
[----:B------:R-:W2:Y:S02]  /*1cb0*/  SYNCS.PHASECHK.TRANS64.TRYWAIT P0, [UR17+0x18], R3 ;  /* 0x00001803ff0075a7 */ /* 0x000ea40008001111 */
[----:B--2---:R-:W-:Y:S05]  /*1cc0*/  @!P0 BRA `(.L_x_34) ;  /* 0x0000004800688947 */ /* 0x004fea0003800000 */
.L_x_33:
[----:B------:R2:W-:Y:S01]  /*1cd0*/  @!P3 SYNCS.ARRIVE.TRANS64 RZ, [UR17], R2 ;  /* 0x00000002ffffb9a7 */ /* 0x0005e20008000011 */
[----:B------:R-:W-:-:S04]  /*1ce0*/  ULOP3.LUT UR5, UR25, 0x2, URZ, 0xfc, !UPT ;  /* 0x0000000219057892 */ /* 0x000fc8000f8efcff */
[----:B------:R-:W-:-:S09]  /*1cf0*/  UISETP.NE.AND UP0, UPT, UR5, 0x2, UPT ;  /* 0x000000020500788c */ /* 0x000fd2000bf05270 */
[----:B------:R-:W-:Y:S05]  /*1d00*/  BRA.U UP0, `(.L_x_35) ;  /* 0x0000000100047547 */ /* 0x000fea000b800000 */
[----:B------:R-:W-:Y:S05]  /*1d10*/  BPT.TRAP 0x1 ;  /* 0x000000040000795c */ /* 0x000fea0000300000 */
.L_x_35:
[----:B------:R-:W-:Y:S04]  /*1d20*/  BSSY.RECONVERGENT B0, `(.L_x_36) ;  /* 0x0000003000007945 */ /* 0x000fe80003800200 */
[----:B------:R-:W-:Y:S05]  /*1d30*/  @P2 BRA `(.L_x_37) ;  /* 0x0000000000042947 */ /* 0x000fea0003800000 */
[----:B------:R-:W-:Y:S05]  /*1d40*/  BPT.TRAP 0x1 ;  /* 0x000000040000795c */ /* 0x000fea0000300000 */
.L_x_37:
[----:B------:R-:W-:Y:S05]  /*1d50*/  BSYNC.RECONVERGENT B0 ;  /* 0x0000000000007941 */ /* 0x000fea0003800200 */
.L_x_36:
[----:B------:R-:W-:Y:S02]  /*1d60*/  UIADD3 UR5, UPT, UPT, UR4, 0x1, URZ ;  /* 0x0000000104057890 */ /* 0x000fe4000fffe0ff */
[----:B------:R-:W-:Y:S02]  /*1d70*/  UIADD3 UR14, UP1, UPT, UR28, 0x80, URZ ;  /* 0x000000801c0e7890 */ /* 0x000fe4000ff3e0ff */
[----:B------:R-:W-:Y:S02]  /*1d80*/  UISETP.NE.AND UP0, UPT, UR5, 0x3, UPT ;  /* 0x000000030500788c */ /* 0x000fe4000bf05270 */
[----:B------:R-:W-:Y:S02]  /*1d90*/  USHF.L.U32 UR18, UR13, 0x5, URZ ;  /* 0x000000050d127899 */ /* 0x000fe400080006ff */
[----:B------:R-:W-:Y:S02]  /*1da0*/  USEL UR8, URZ, 0x1, UP0 ;  /* 0x00000001ff087887 */ /* 0x000fe40008000000 */
[----:B------:R-:W-:-:S02]  /*1db0*/  USEL UR5, UR5, URZ, UP0 ;  /* 0x000000ff05057287 */ /* 0x000fc40008000000 */
[----:B------:R-:W-:Y:S02]  /*1dc0*/  UIADD3 UR22, UP0, UPT, UR28, 0x180, URZ ;  /* 0x000001801c167890 */ /* 0x000fe4000ff1e0ff */
[----:B------:R-:W-:Y:S01]  /*1dd0*/  LOP3.LUT R12, R12, UR8, RZ, 0x3c, !PT ;  /* 0x000000080c0c7c12 */ /* 0x000fe2000f8e3cff */
[----:B------:R-:W-:Y:S02]  /*1de0*/  USHF.L.U32 UR8, UR4, 0xb, URZ ;  /* 0x0000000b04087899 */ /* 0x000fe400080006ff */
[----:B------:R-:W-:Y:S01]  /*1df0*/  ULEA UR7, UR5, UR6, 0x3 ;  /* 0x0000000605077291 */ /* 0x000fe2000f8e18ff */
[----:B-1----:R-:W-:Y:S01]  /*1e00*/  SHF.L.U32 R0, R12, 0x1f, RZ ;  /* 0x0000001f0c007819 */ /* 0x002fe200000006ff */
[----:B------:R-:W-:Y:S02]  /*1e10*/  ULOP3.LUT UR16, UR8, UR21, URZ, 0xfc, !UPT ;  /* 0x0000001508107292 */ /* 0x000fe4000f8efcff */
[----:B------:R-:W-:Y:S02]  /*1e20*/  UIADD3.X UR15, UPT, UPT, URZ, UR29, URZ, UP1, !UPT ;  /* 0x0000001dff0f7290 */ /* 0x000fe40008ffe4ff */
[----:B------:R-:W-:-:S02]  /*1e30*/  UIADD3 UR16, UPT, UPT, UR6, 0x2400, UR16 ;  /* 0x0000240006107890 */ /* 0x000fc4000fffe010 */
[----:B------:R-:W-:Y:S01]  /*1e40*/  UIADD3 UR8, UPT, UPT, UR6, 0x3c00, UR8 ;  /* 0x00003c0006087890 */ /* 0x000fe2000fffe008 */
[----:B------:R3:W4:Y:S01]  /*1e50*/  SYNCS.PHASECHK.TRANS64.TRYWAIT P0, [UR7+0x18], R0 ;  /* 0x00001800ff0075a7 */ /* 0x0007220008001107 */
[----:B------:R-:W-:Y:S01]  /*1e60*/  UIADD3.X UR23, UPT, UPT, URZ, UR29, URZ, UP0, !UPT ;  /* 0x0000001dff177290 */ /* 0x000fe200087fe4ff */
[----:B------:R-:W-:Y:S01]  /*1e70*/  UMOV UR4, 0x30000 ;  /* 0x0003000000047882 */ /* 0x000fe20000000000 */
[----:B------:R-:W-:Y:S01]  /*1e80*/  UMOV UR30, 0x0 ;  /* 0x00000000001e7882 */ /* 0x000fe20000000000 */
[----:B------:R-:W-:Y:S01]  /*1e90*/  UMOV UR31, 0x10000000 ;  /* 0x10000000001f7882 */ /* 0x000fe20000000000 */
[----:B------:R-:W-:Y:S01]  /*1ea0*/  UMOV UR19, UR35 ;  /* 0x0000002300137c82 */ /* 0x000fe20008000000 */
[----:B------:R-:W-:Y:S01]  /*1eb0*/  UMOV UR20, UR36 ;  /* 0x0000002400147c82 */ /* 0x000fe20008000000 */
[----:B------:R-:W-:Y:S01]  /*1ec0*/  UMOV UR12, UR36 ;  /* 0x00000024000c7c82 */ /* 0x000fe20008000000 */
[----:B------:R-:W-:Y:S01]  /*1ed0*/  UMOV UR9, UR17 ;  /* 0x0000001100097c82 */ /* 0x000fe20008000000 */
[----:B------:R-:W-:Y:S01]  /*1ee0*/  UMOV UR10, UR18 ;  /* 0x00000012000a7c82 */ /* 0x000fe20008000000 */
[----:B------:R1:W-:Y:S01]  /*1ef0*/  UTMALDG.3D.MULTICAST [UR16], [UR14], UR4, desc[UR30] ;  /* 0x00001e100e0073b4 */ /* 0x0003e20008011804 */
[----:B------:R-:W-:-:S04]  /*1f00*/  UIADD3 UR13, UPT, UPT, UR13, 0x1, URZ ;  /* 0x000000010d0d7890 */ /* 0x000fc8000fffe0ff */
[----:B------:R-:W-:Y:S01]  /*1f10*/  UISETP.NE.AND UP0, UPT, UR13, UR26, UPT ;  /* 0x0000001a0d00728c */ /* 0x000fe2000bf05270 */
[----:B------:R3:W-:Y:S01]  /*1f20*/  UTMALDG.3D [UR8], [UR22], desc[UR30] ;  /* 0x00001e08160075b4 */ /* 0x0007e20008011000 */
[----:B-1----:R-:W-:-:S07]  /*1f30*/  UMOV UR4, UR5 ;  /* 0x0000000500047c82 */ /* 0x002fce0008000000 */
[----:B---3--:R-:W-:Y:S05]  /*1f40*/  BRA.U UP0, `(.L_x_38) ;  /* 0xfffffffd00487547 */ /* 0x008fea000b83ffff */
.L_x_32:
[C---:B------:R-:W-:Y:S01]  /*1f50*/  LEA R3, R11.reuse, UR6, 0x3 ;  /* 0x000000060b037c11 */ /* 0x040fe2000f8e18ff */
[----:B------:R-:W-:Y:S01]  /*1f60*/  NOP ;  /* 0x0000000000007918 */ /* 0x000fe20000000000 */
[----:B-1----:R-:W-:Y:S02]  /*1f70*/  SHF.L.U32 R0, R10, 0x1f, RZ ;  /* 0x0000001f0a007819 */ /* 0x002fe400000006ff */
[----:B------:R-:W-:Y:S02]  /*1f80*/  LEA R4, R11, UR6, 0x4 ;  /* 0x000000060b047c11 */ /* 0x000fe4000f8e20ff */
[----:B--2-4-:R-:W1:Y:S02]  /*1f90*/  SYNCS.PHASECHK.TRANS64.TRYWAIT P0, [R3+URZ+0x50], R0 ;  /* 0x00005000030075a7 */ /* 0x014e6400080011ff */
[----:B-1----:R-:W-:Y:S05]  /*1fa0*/  @!P0 BRA `(.L_x_39) ;  /* 0x0000004400c88947 */ /* 0x002fea0003800000 */
.L_x_104:
[----:B------:R-:W2:Y:S01]  /*1fb0*/  LDS.128 R4, [R4+0xe0] ;  /* 0x0000e00004047984 */ /* 0x000ea20000000c00 */
[----:B------:R-:W-:Y:S01]  /*1fc0*/  UISETP.GE.AND UP0, UPT, UR40, 0x1, UPT ;  /* 0x000000012800788c */ /* 0x000fe2000bf06270 */
[----:B------:R-:W-:Y:S01]  /*1fd0*/  @!PT LDS RZ, [RZ] ;  /* 0x00000000fffff984 */ /* 0x000fe20000000800 */
[----:B------:R-:W-:Y:S01]  /*1fe0*/  @!PT LDS RZ, [RZ] ;  /* 0x00000000fffff984 */ /* 0x000fe20000000800 */
[----:B------:R-:W-:Y:S01]  /*1ff0*/  @!PT LDS RZ, [RZ] ;  /* 0x00000000fffff984 */ /* 0x000fe20000000800 */
[----:B------:R-:W-:Y:S01]  /*2000*/  @!PT LDS RZ, [RZ] ;  /* 0x00000000fffff984 */ /* 0x000fe20000000800 */
[----:B------:R3:W-:Y:S06]  /*2010*/  MEMBAR.ALL.CTA ;  /* 0x0000000000007992 */ /* 0x0007ec0000008000 */
[----:B---3--:R-:W3:Y:S01]  /*2020*/  FENCE.VIEW.ASYNC.S ;  /* 0x00000000000073c6 */ /* 0x008ee20000000000 */
[----:B--2---:R-:W-:-:S13]  /*2030*/  LOP3.LUT P0, RZ, R6, 0x1, RZ, 0xc0, !PT ;  /* 0x0000000106ff7812 */ /* 0x004fda000780c0ff */
[----:B---3--:R-:W-:Y:S01]  /*2040*/  VOTEU.ANY UP1, P0 ;  /* 0x0000000000ff7886 */ /* 0x008fe20000020100 */
[----:B------:R-:W-:-:S13]  /*2050*/  PLOP3.LUT P0, PT, PT, PT, UP1, 0x80, 0x8 ;  /* 0x000000000008781c */ /* 0x000fda0003f0f018 */
[----:B-1----:R-:W-:Y:S02]  /*2060*/  @P0 LOP3.LUT R0, R5, 0xffff, RZ, 0xc0, !PT ;  /* 0x0000ffff05000812 */ /* 0x002fe400078ec0ff */
[----:B------:R-:W-:Y:S02]  /*2070*/  @P0 MOV R2, R4 ;  /* 0x0000000400020202 */ /* 0x000fe40000000f00 */
[----:B------:R-:W-:Y:S01]  /*2080*/  @P0 R2UR UR7, R0 ;  /* 0x00000000000702ca */ /* 0x000fe200000e0000 */
[----:B------:R-:W-:Y:S01]  /*2090*/  VIADD R0, R3, 0x60 ;  /* 0x0000006003007836 */ /* 0x000fe20000000000 */
[----:B------:R-:W-:Y:S02]  /*20a0*/  @P0 SHF.R.U32.HI R4, RZ, 0x10, R5 ;  /* 0x00000010ff040819 */ /* 0x000fe40000011605 */
[----:B------:R-:W-:Y:S02]  /*20b0*/  @P0 R2UR UR8, R2 ;  /* 0x00000000020802ca */ /* 0x000fe400000e0000 */
[----:B------:R-:W-:-:S02]  /*20c0*/  PRMT R0, RZ, 0x654, R0 ;  /* 0x00000654ff007816 */ /* 0x000fc40000000000 */
[----:B------:R-:W-:Y:S02]  /*20d0*/  @P0 R2UR UR4, R4 ;  /* 0x00000000040402ca */ /* 0x000fe400000e0000 */
[----:B------:R1:W-:Y:S03]  /*20e0*/  SYNCS.ARRIVE.TRANS64.RED.A1T0 RZ, [R0+URZ], RZ ;  /* 0x000000ff00ff79a7 */ /* 0x0003e600081004ff */
[----:B------:R-:W-:-:S04]  /*20f0*/  @UP1 UMOV UR27, UR7 ;  /* 0x00000007001b1c82 */ /* 0x000fc80008000000 */
[----:B------:R-:W-:-:S04]  /*2100*/  @UP1 UMOV UR37, UR8 ;  /* 0x0000000800251c82 */ /* 0x000fc80008000000 */
[----:B------:R-:W-:Y:S01]  /*2110*/  @UP1 UMOV UR36, UR4 ;  /* 0x0000000400241c82 */ /* 0x000fe20008000000 */
[----:B------:R-:W-:Y:S05]  /*2120*/  BRA.U !UP0, `(.L_x_40) ;  /* 0x0000000108d47547 */ /* 0x000fea000b800000 */
[----:B------:R-:W2:Y:S01]  /*2130*/  LDCU.128 UR12, c[0x0][0xb10] ;  /* 0x00016200ff0c77ac */ /* 0x000ea20008000c00 */
[----:B------:R-:W3:Y:S01]  /*2140*/  LDCU UR26, c[0x0][0xb20] ;  /* 0x00016400ff1a77ac */ /* 0x000ee20008000800 */
[----:B------:R-:W4:Y:S01]  /*2150*/  LDCU UR20, c[0x0][0xb0c] ;  /* 0x00016180ff1477ac */ /* 0x000f220008000800 */
[----:B------:R-:W1:Y:S01]  /*2160*/  LDCU.64 UR10, c[0x0][0xb28] ;  /* 0x00016500ff0a77ac */ /* 0x000e620008000a00 */
[----:B------:R-:W-:Y:S02]  /*2170*/  UISETP.NE.AND UP3, UPT, UR40, 0x1, UPT ;  /* 0x000000012800788c */ /* 0x000fe4000bf65270 */
[----:B--2---:R-:W-:Y:S02]  /*2180*/  UIMAD.WIDE.U32 UR16, UR38, UR15, URZ ;  /* 0x0000000f261072a5 */ /* 0x004fe4000f8e00ff */
[----:B------:R-:W-:Y:S02]  /*2190*/  UIMAD.WIDE.U32 UR8, UR39, UR12, URZ ;  /* 0x0000000c270872a5 */ /* 0x000fe4000f8e00ff */
[----:B------:R-:W-:-:S02]  /*21a0*/  UISETP.NE.AND UP0, UPT, UR14, 0x1, UPT ;  /* 0x000000010e00788c */ /* 0x000fc4000bf05270 */
[----:B------:R-:W-:Y:S01]  /*21b0*/  UIMAD.WIDE.U32 UR22, UR27, UR15, URZ ;  /* 0x0000000f1b1672a5 */ /* 0x000fe2000f8e00ff */
[----:B------:R-:W-:Y:S02]  /*21c0*/  UMOV UR16, UR17 ;  /* 0x0000001100107c82 */ /* 0x000fe40008000000 */
[----:B------:R-:W-:Y:S01]  /*21d0*/  UMOV UR8, UR9 ;  /* 0x0000000900087c82 */ /* 0x000fe20008000000 */
[----:B---3--:R-:W-:Y:S02]  /*21e0*/  USHF.R.U32.HI UR16, URZ, UR26, UR16 ;  /* 0x0000001aff107299 */ /* 0x008fe40008011610 */
[----:B----4-:R-:W-:Y:S02]  /*21f0*/  UISETP.NE.AND UP2, UPT, UR20, 0x1, UPT ;  /* 0x000000011400788c */ /* 0x010fe4000bf45270 */
[----:B------:R-:W-:Y:S02]  /*2200*/  USHF.R.U32.HI UR8, URZ, UR13, UR8 ;  /* 0x0000000dff087299 */ /* 0x000fe40008011608 */
[----:B------:R-:W-:-:S02]  /*2210*/  USEL UR7, UR38, UR16, !UP0 ;  /* 0x0000001026077287 */ /* 0x000fc4000c000000 */
[----:B------:R-:W-:Y:S02]  /*2220*/  USEL UR8, UR39, UR8, !UP2 ;  /* 0x0000000827087287 */ /* 0x000fe4000d000000 */
[----:B-1----:R-:W-:Y:S01]  /*2230*/  UIMAD.WIDE.U32 UR16, UR7, UR10, URZ ;  /* 0x0000000a071072a5 */ /* 0x002fe2000f8e00ff */
[----:B------:R-:W-:Y:S01]  /*2240*/  UMOV UR4, UR23 ;  /* 0x0000001700047c82 */ /* 0x000fe20008000000 */
[----:B------:R-:W-:Y:S02]  /*2250*/  UIMAD.WIDE.U32 UR18, UR37, UR12, URZ ;  /* 0x0000000c251272a5 */ /* 0x000fe4000f8e00ff */
[----:B------:R-:W-:-:S03]  /*2260*/  UIMAD.WIDE.U32 UR22, UR8, UR10, URZ ;  /* 0x0000000a081672a5 */ /* 0x000fc6000f8e00ff */
[----:B------:R-:W-:Y:S01]  /*2270*/  UMOV UR16, UR17 ;  /* 0x0000001100107c82 */ /* 0x000fe20008000000 */
[----:B------:R-:W-:Y:S02]  /*2280*/  USHF.R.U32.HI UR4, URZ, UR26, UR4 ;  /* 0x0000001aff047299 */ /* 0x000fe40008011604 */
[----:B------:R-:W-:Y:S01]  /*2290*/  @UP3 USHF.R.U32.HI UR7, URZ, UR11, UR16 ;  /* 0x0000000bff073299 */ /* 0x000fe20008011610 */
[----:B------:R-:W-:Y:S01]  /*22a0*/  UMOV UR18, UR19 ;  /* 0x0000001300127c82 */ /* 0x000fe20008000000 */
[----:B------:R-:W-:Y:S01]  /*22b0*/  UMOV UR22, UR23 ;  /* 0x0000001700167c82 */ /* 0x000fe20008000000 */
[----:B------:R-:W-:Y:S02]  /*22c0*/  USHF.R.U32.HI UR13, URZ, UR13, UR18 ;  /* 0x0000000dff0d7299 */ /* 0x000fe40008011612 */
[----:B------:R-:W-:Y:S02]  /*22d0*/  USEL UR4, UR27, UR4, !UP0 ;  /* 0x000000041b047287 */ /* 0x000fe4000c000000 */
[----:B------:R-:W-:-:S02]  /*22e0*/  @UP3 USHF.R.U32.HI UR8, URZ, UR11, UR22 ;  /* 0x0000000bff083299 */ /* 0x000fc40008011616 */
[----:B------:R-:W-:Y:S02]  /*22f0*/  UIMAD UR9, UR40, UR7, URZ ;  /* 0x00000007280972a4 */ /* 0x000fe4000f8e02ff */
[----:B------:R-:W-:Y:S02]  /*2300*/  USEL UR7, UR37, UR13, !UP2 ;  /* 0x0000000d25077287 */ /* 0x000fe4000d000000 */
[----:B------:R-:W-:Y:S02]  /*2310*/  UIMAD UR12, UR40, UR8, URZ ;  /* 0x00000008280c72a4 */ /* 0x000fe4000f8e02ff */
[----:B------:R-:W-:Y:S02]  /*2320*/  UISETP.GE.AND UP0, UPT, UR4, UR9, UPT ;  /* 0x000000090400728c */ /* 0x000fe4000bf06270 */
[----:B------:R-:W-:Y:S02]  /*2330*/  UIMAD.WIDE.U32 UR16, UR4, UR10, URZ ;  /* 0x0000000a041072a5 */ /* 0x000fe4000f8e00ff */
[----:B------:R-:W-:-:S02]  /*2340*/  UISETP.GE.OR UP0, UPT, UR7, UR12, UP0 ;  /* 0x0000000c0700728c */ /* 0x000fc40008706670 */
        /* <DEDUP_REMOVED lines=19> */
.L_x_40:
[----:B------:R-:W2:Y:S02]  /*2480*/  LDCU UR4, c[0x0][0xb30] ;  /* 0x00016600ff0477ac */ /* 0x000ea40008000800 */
[----:B--2---:R-:W-:-:S09]  /*2490*/  UISETP.NE.AND UP0, UPT, UR4, 0x1, UPT ;  /* 0x000000010400788c */ /* 0x004fd2000bf05270 */
[----:B------:R-:W-:Y:S05]  /*24a0*/  BRA.U UP0, `(.L_x_41) ;  /* 0x0000000100447547 */ /* 0x000fea000b800000 */
[----:B------:R-:W2:Y:S01]  /*24b0*/  LDCU.128 UR12, c[0x0][0xb10] ;  /* 0x00016200ff0c77ac */ /* 0x000ea20008000c00 */
[----:B------:R-:W3:Y:S01]  /*24c0*/  LDCU UR16, c[0x0][0xb0c] ;  /* 0x00016180ff1077ac */ /* 0x000ee20008000800 */
[----:B------:R-:W4:Y:S01]  /*24d0*/  LDCU UR17, c[0x0][0xb20] ;  /* 0x00016400ff1177ac */ /* 0x000f220008000800 */
[----:B--2---:R-:W-:Y:S02]  /*24e0*/  UIMAD.WIDE.U32 UR10, UR37, UR12, URZ ;  /* 0x0000000c250a72a5 */ /* 0x004fe4000f8e00ff */
[----:B------:R-:W-:Y:S02]  /*24f0*/  UIMAD.WIDE.U32 UR8, UR27, UR15, URZ ;  /* 0x0000000f1b0872a5 */ /* 0x000fe4000f8e00ff */
[----:B---3--:R-:W-:Y:S02]  /*2500*/  UISETP.NE.AND UP2, UPT, UR16, 0x1, UPT ;  /* 0x000000011000788c */ /* 0x008fe4000bf45270 */
[----:B------:R-:W-:Y:S01]  /*2510*/  UISETP.NE.AND UP0, UPT, UR14, 0x1, UPT ;  /* 0x000000010e00788c */ /* 0x000fe2000bf05270 */
[----:B------:R-:W-:-:S02]  /*2520*/  UMOV UR7, UR11 ;  /* 0x0000000b00077c82 */ /* 0x000fc40008000000 */
[----:B------:R-:W-:Y:S01]  /*2530*/  UMOV UR4, UR9 ;  /* 0x0000000900047c82 */ /* 0x000fe20008000000 */
[----:B------:R-:W-:Y:S02]  /*2540*/  USHF.R.U32.HI UR7, URZ, UR13, UR7 ;  /* 0x0000000dff077299 */ /* 0x000fe40008011607 */
[----:B----4-:R-:W-:Y:S02]  /*2550*/  USHF.R.U32.HI UR4, URZ, UR17, UR4 ;  /* 0x00000011ff047299 */ /* 0x010fe40008011604 */
[----:B------:R-:W-:Y:S02]  /*2560*/  USEL UR7, UR37, UR7, !UP2 ;  /* 0x0000000725077287 */ /* 0x000fe4000d000000 */
[----:B------:R-:W-:-:S04]  /*2570*/  USEL UR4, UR27, UR4, !UP0 ;  /* 0x000000041b047287 */ /* 0x000fc8000c000000 */
[----:B------:R-:W-:Y:S02]  /*2580*/  UIADD3 UR8, UPT, UPT, UR7, -UR4, URZ ;  /* 0x8000000407087290 */ /* 0x000fe4000fffe0ff */
[----:B------:R-:W-:Y:S02]  /*2590*/  UIADD3 UR4, UPT, UPT, -UR7, UR4, URZ ;  /* 0x0000000407047290 */ /* 0x000fe4000fffe1ff */
[----:B------:R-:W-:Y:S02]  /*25a0*/  UIMAD UR27, UR8, UR14, UR27 ;  /* 0x0000000e081b72a4 */ /* 0x000fe4000f8e021b */
[----:B------:R-:W-:-:S12]  /*25b0*/  UIMAD UR37, UR4, UR16, UR37 ;  /* 0x00000010042572a4 */ /* 0x000fd8000f8e0225 */
.L_x_41:
[----:B------:R-:W-:Y:S01]  /*25c0*/  VIADD R11, R11, 0x1 ;  /* 0x000000010b0b7836 */ /* 0x000fe20000000000 */
[----:B------:R-:W-:Y:S01]  /*25d0*/  PLOP3.LUT P1, PT, PT, PT, PT, 0x80, 0x8 ;  /* 0x000000000008781c */ /* 0x000fe20003f2f070 */
[----:B------:R-:W-:Y:S02]  /*25e0*/  UIADD3 UR46, UPT, UPT, UR37, UR60, URZ ;  /* 0x0000003c252e7290 */ /* 0x000fe4000fffe0ff */
[----:B------:R-:W-:Y:S01]  /*25f0*/  UIADD3 UR45, UPT, UPT, UR27, UR57, URZ ;  /* 0x000000391b2d7290 */ /* 0x000fe2000fffe0ff */
[----:B------:R-:W-:-:S04]  /*2600*/  ISETP.NE.AND P0, PT, R11, 0x2, PT ;  /* 0x000000020b00780c */ /* 0x000fc80003f05270 */
[----:B-1----:R-:W-:Y:S02]  /*2610*/  SEL R0, RZ, 0x1, P0 ;  /* 0x00000001ff007807 */ /* 0x002fe40000000000 */
[----:B------:R-:W-:Y:S02]  /*2620*/  SEL R11, R11, RZ, P0 ;  /* 0x000000ff0b0b7207 */ /* 0x000fe40000000000 */
[----:B------:R-:W-:Y:S01]  /*2630*/  LOP3.LUT R10, R10, R0, RZ, 0x3c, !PT ;  /* 0x000000000a0a7212 */ /* 0x000fe200078e3cff */
[----:B------:R-:W-:Y:S06]  /*2640*/  BRA.U UP1, `(.L_x_42) ;  /* 0xfffffff101447547 */ /* 0x000fec000b83ffff */
[----:B------:R-:W-:Y:S01]  /*2650*/  UIADD3 UR6, UPT, UPT, UR6, 0x18, URZ ;  /* 0x0000001806067890 */ /* 0x000fe2000fffe0ff */
[----:B------:R-:W-:-:S03]  /*2660*/  SHF.L.U32 R2, R12, 0x1f, RZ ;  /* 0x0000001f0c027819 */ /* 0x000fc600000006ff */
[----:B------:R-:W-:-:S09]  /*2670*/  ULEA UR4, UR5, UR6, 0x3 ;  /* 0x0000000605047291 */ /* 0x000fd2000f8e18ff */
[----:B------:R-:W1:Y:S02]  /*2680*/  SYNCS.PHASECHK.TRANS64.TRYWAIT P0, [UR4], R2 ;  /* 0x00000002ff0075a7 */ /* 0x000e640008001104 */
[----:B-1----:R-:W-:Y:S05]  /*2690*/  @!P0 BRA `(.L_x_43) ;  /* 0x0000004000208947 */ /* 0x002fea0003800000 */
.L_x_106:
[----:B------:R-:W-:-:S04]  /*26a0*/  UIADD3 UR4, UPT, UPT, UR5, 0x1, URZ ;  /* 0x0000000105047890 */ /* 0x000fc8000fffe0ff */
[----:B------:R-:W-:-:S04]  /*26b0*/  UISETP.NE.AND UP0, UPT, UR4, 0x3, UPT ;  /* 0x000000030400788c */ /* 0x000fc8000bf05270 */
[----:B------:R-:W-:Y:S02]  /*26c0*/  USEL UR7, URZ, 0x1, UP0 ;  /* 0x00000001ff077887 */ /* 0x000fe40008000000 */
[----:B------:R-:W-:-:S04]  /*26d0*/  USEL UR4, UR4, URZ, UP0 ;  /* 0x000000ff04047287 */ /* 0x000fc80008000000 */
[----:B------:R-:W-:Y:S01]  /*26e0*/  ULEA UR5, UR4, UR6, 0x3 ;  /* 0x0000000604057291 */ /* 0x000fe2000f8e18ff */
[----:B------:R-:W-:-:S04]  /*26f0*/  LOP3.LUT R12, R12, UR7, RZ, 0x3c, !PT ;  /* 0x000000070c0c7c12 */ /* 0x000fc8000f8e3cff */
[----:B-1----:R-:W-:-:S04]  /*2700*/  SHF.L.U32 R2, R12, 0x1f, RZ ;  /* 0x0000001f0c027819 */ /* 0x002fc800000006ff */
[----:B------:R-:W1:Y:S02]  /*2710*/  SYNCS.PHASECHK.TRANS64.TRYWAIT P0, [UR5], R2 ;  /* 0x00000002ff0075a7 */ /* 0x000e640008001105 */
[----:B-1----:R-:W-:Y:S05]  /*2720*/  @!P0 BRA `(.L_x_44) ;  /* 0x0000004000148947 */ /* 0x002fea0003800000 */
.L_x_108:
[----:B------:R-:W-:-:S04]  /*2730*/  UIADD3 UR4, UPT, UPT, UR4, 0x1, URZ ;  /* 0x0000000104047890 */ /* 0x000fc8000fffe0ff */
[----:B------:R-:W-:-:S04]  /*2740*/  UISETP.NE.AND UP0, UPT, UR4, 0x3, UPT ;  /* 0x000000030400788c */ /* 0x000fc8000bf05270 */
[----:B------:R-:W-:Y:S02]  /*2750*/  USEL UR5, URZ, 0x1, UP0 ;  /* 0x00000001ff057887 */ /* 0x000fe40008000000 */
[----:B------:R-:W-:-:S04]  /*2760*/  USEL UR4, UR4, URZ, UP0 ;  /* 0x000000ff04047287 */ /* 0x000fc80008000000 */
[----:B------:R-:W-:Y:S01]  /*2770*/  ULEA UR4, UR4, UR6, 0x3 ;  /* 0x0000000604047291 */ /* 0x000fe2000f8e18ff */
[----:B-1----:R-:W-:-:S04]  /*2780*/  LOP3.LUT R2, R12, UR5, RZ, 0x3c, !PT ;  /* 0x000000050c027c12 */ /* 0x002fc8000f8e3cff */
[----:B------:R-:W-:Y:S01]  /*2790*/  SHF.L.U32 R2, R2, 0x1f, RZ ;  /* 0x0000001f02027819 */ /* 0x000fe200000006ff */
[----:B------:R-:W-:-:S07]  /*27a0*/  IMAD.U32 R0, RZ, RZ, UR4 ;  /* 0x00000004ff007e24 */ /* 0x000fce000f8e00ff */
.L_x_45:
[----:B-1----:R1:W2:Y:S02]  /*27b0*/  SYNCS.PHASECHK.TRANS64.TRYWAIT P0, [R0+URZ], R2 ;  /* 0x00000002000075a7 */ /* 0x0022a400080011ff */
[----:B--2---:R-:W-:Y:S05]  /*27c0*/  @!P0 NANOSLEEP.SYNCS 0x989680 ;  /* 0x009896800000895d */ /* 0x004fea0003900000 */
[----:B------:R-:W2:Y:S02]  /*27d0*/  @!P0 SYNCS.PHASECHK.TRANS64 P0, [R0+URZ], R2 ;  /* 0x00000002000085a7 */ /* 0x000ea400080010ff */
[----:B--2---:R-:W-:Y:S05]  /*27e0*/  @P0 EXIT ;  /* 0x000000000000094d */ /* 0x004fea0003800000 */
[----:B------:R-:W-:Y:S05]  /*27f0*/  BRA `(.L_x_45) ;  /* 0xfffffffc00ec7947 */ /* 0x000fea000383ffff */
.L_x_22:
[----:B------:R-:W-:-:S04]  /*2800*/  UISETP.NE.AND UP0, UPT, UR48, URZ, UPT ;  /* 0x000000ff3000728c */ /* 0x000fc8000bf05270 */
[----:B------:R-:W-:-:S09]  /*2810*/  UISETP.NE.OR UP0, UPT, UR22, 0x1, UP0 ;  /* 0x000000011600788c */ /* 0x000fd20008705670 */
[----:B------:R-:W-:Y:S05]  /*2820*/  BRA.U UP0, `(.L_x_46) ;  /* 0x0000000500487547 */ /* 0x000fea000b800000 */
[----:B------:R-:W-:Y:S01]  /*2830*/  ISETP.GE.U32.AND P2, PT, R0, 0x2, PT ;  /* 0x000000020000780c */ /* 0x000fe20003f46070 */
[----:B------:R-:W-:Y:S01]  /*2840*/  IMAD.MOV.U32 R12, RZ, RZ, 0x1 ;  /* 0x00000001ff0c7424 */ /* 0x000fe200078e00ff */
[----:B------:R-:W-:Y:S02]  /*2850*/  CS2R R10, SRZ ;  /* 0x00000000000a7805 */ /* 0x000fe4000001ff00 */
[----:B------:R-:W-:Y:S01]  /*2860*/  CS2R R8, SRZ ;  /* 0x0000000000087805 */ /* 0x000fe2000001ff00 */
[----:B------:R-:W-:Y:S01]  /*2870*/  UMOV UR6, 0x400 ;  /* 0x0000040000067882 */ /* 0x000fe20000000000 */
[----:B------:R-:W-:Y:S01]  /*2880*/  UMOV UR5, URZ ;  /* 0x000000ff00057c82 */ /* 0x000fe20008000000 */
[----:B------:R-:W-:-:S12]  /*2890*/  ULEA UR6, UR48, UR6, 0x18 ;  /* 0x0000000630067291 */ /* 0x000fd8000f8ec0ff */
.L_x_50:
[----:B------:R-:W-:Y:S02]  /*28a0*/  LEA R2, R8, UR6, 0x3 ;  /* 0x0000000608027c11 */ /* 0x000fe4000f8e18ff */
[----:B------:R-:W-:-:S03]  /*28b0*/  SHF.L.U32 R4, R9, 0x1f, RZ ;  /* 0x0000001f09047819 */ /* 0x000fc600000006ff */
[----:B------:R-:W-:Y:S01]  /*28c0*/  VIADD R5, R2, 0xc0 ;  /* 0x000000c002057836 */ /* 0x000fe20000000000 */
[----:B------:R-:W1:Y:S02]  /*28d0*/  SYNCS.PHASECHK.TRANS64.TRYWAIT P0, [R2+URZ+0xb0], R4 ;  /* 0x0000b004020075a7 */ /* 0x000e6400080011ff */
[----:B-1----:R-:W-:Y:S05]  /*28e0*/  @!P0 BRA `(.L_x_47) ;  /* 0x0000003c00bc8947 */ /* 0x002fea0003800000 */
.L_x_109:
[----:B------:R-:W-:Y:S01]  /*28f0*/  ULEA UR4, UR5, UR6, 0x3 ;  /* 0x0000000605047291 */ /* 0x000fe2000f8e18ff */
[----:B-1----:R-:W-:Y:S01]  /*2900*/  PRMT R2, RZ, 0x654, R5 ;  /* 0x00000654ff027816 */ /* 0x002fe20000000005 */
[----:B------:R-:W-:Y:S01]  /*2910*/  @!P2 IMAD.MOV.U32 R4, RZ, RZ, 0x10 ;  /* 0x00000010ff04a424 */ /* 0x000fe200078e00ff */
[----:B------:R-:W-:Y:S01]  /*2920*/  SHF.L.U32 R5, R12, 0x1f, RZ ;  /* 0x0000001f0c057819 */ /* 0x000fe200000006ff */
[----:B------:R-:W-:Y:S01]  /*2930*/  UIADD3 UR7, UPT, UPT, UR4, 0x50, URZ ;  /* 0x0000005004077890 */ /* 0x000fe2000fffe0ff */
[----:B------:R1:W-:Y:S05]  /*2940*/  SYNCS.ARRIVE.TRANS64.RED.A1T0 RZ, [R2+URZ], RZ ;  /* 0x000000ff02ff79a7 */ /* 0x0003ea00081004ff */
[----:B------:R-:W-:Y:S01]  /*2950*/  IMAD.U32 R6, RZ, RZ, UR7 ;  /* 0x00000007ff067e24 */ /* 0x000fe2000f8e00ff */
[----:B------:R-:W2:Y:S04]  /*2960*/  SYNCS.PHASECHK.TRANS64.TRYWAIT P0, [UR4+0x60], R5 ;  /* 0x00006005ff0075a7 */ /* 0x000ea80008001104 */
[----:B------:R-:W-:Y:S01]  /*2970*/  PRMT R6, R0, 0x654, R6 ;  /* 0x0000065400067816 */ /* 0x000fe20000000006 */
[----:B-12---:R-:W-:Y:S06]  /*2980*/  @!P0 BRA `(.L_x_48) ;  /* 0x0000003c00a88947 */ /* 0x006fec0003800000 */
.L_x_111:
[----:B------:R-:W-:Y:S01]  /*2990*/  ULEA UR8, UR5, UR6, 0x4 ;  /* 0x0000000605087291 */ /* 0x000fe2000f8e20ff */
[----:B------:R-:W-:Y:S01]  /*29a0*/  SEL R3, R6, R3, !P2 ;  /* 0x0000000306037207 */ /* 0x000fe20005000000 */
[----:B------:R-:W-:Y:S01]  /*29b0*/  UIADD3 UR9, UPT, UPT, UR4, 0x50, URZ ;  /* 0x0000005004097890 */ /* 0x000fe2000fffe0ff */
[----:B-1----:R-:W-:Y:S01]  /*29c0*/  LEA R2, R11, UR6, 0x3 ;  /* 0x000000060b027c11 */ /* 0x002fe2000f8e18ff */
[----:B------:R-:W-:Y:S01]  /*29d0*/  UIADD3 UR8, UPT, UPT, UR8, 0xe0, URZ ;  /* 0x000000e008087890 */ /* 0x000fe2000fffe0ff */
[----:B------:R1:W-:Y:S01]  /*29e0*/  @!P2 SYNCS.ARRIVE.TRANS64.RED RZ, [R3+URZ], R4 ;  /* 0x0000000403ffa9a7 */ /* 0x0003e200080004ff */
[----:B------:R-:W-:Y:S01]  /*29f0*/  UIADD3 UR4, UPT, UPT, UR5, 0x1, URZ ;  /* 0x0000000105047890 */ /* 0x000fe2000fffe0ff */
[----:B------:R-:W-:-:S03]  /*2a00*/  VIADD R8, R8, 0x1 ;  /* 0x0000000108087836 */ /* 0x000fc60000000000 */
[----:B------:R-:W-:Y:S02]  /*2a10*/  UISETP.NE.AND UP0, UPT, UR4, 0x2, UPT ;  /* 0x000000020400788c */ /* 0x000fe4000bf05270 */
[----:B------:R-:W-:Y:S01]  /*2a20*/  ISETP.NE.AND P0, PT, R8, 0x2, PT ;  /* 0x000000020800780c */ /* 0x000fe20003f05270 */
[----:B------:R-:W-:Y:S06]  /*2a30*/  UGETNEXTWORKID.BROADCAST [UR8], [UR9] ;  /* 0x00000000080073ca */ /* 0x000fec0008000100 */
[----:B------:R-:W-:Y:S02]  /*2a40*/  USEL UR7, URZ, 0x1, UP0 ;  /* 0x00000001ff077887 */ /* 0x000fe40008000000 */
[----:B------:R-:W-:-:S04]  /*2a50*/  USEL UR5, UR4, URZ, UP0 ;  /* 0x000000ff04057287 */ /* 0x000fc80008000000 */
[----:B------:R-:W-:Y:S02]  /*2a60*/  LOP3.LUT R12, R12, UR7, RZ, 0x3c, !PT ;  /* 0x000000070c0c7c12 */ /* 0x000fe4000f8e3cff */
[----:B-1----:R-:W-:-:S04]  /*2a70*/  SHF.L.U32 R4, R10, 0x1f, RZ ;  /* 0x0000001f0a047819 */ /* 0x002fc800000006ff */
[----:B------:R-:W1:Y:S02]  /*2a80*/  SYNCS.PHASECHK.TRANS64.TRYWAIT P1, [R2+URZ+0x50], R4 ;  /* 0x00005004020075a7 */ /* 0x000e6400080211ff */
[----:B-1----:R-:W-:Y:S05]  /*2a90*/  @!P1 BRA `(.L_x_49) ;  /* 0x0000003c007c9947 */ /* 0x002fea0003800000 */
.L_x_112:
[C---:B-1----:R-:W-:Y:S01]  /*2aa0*/  LEA R4, R11.reuse, UR6, 0x4 ;  /* 0x000000060b047c11 */ /* 0x042fe2000f8e20ff */
[----:B------:R-:W-:Y:S01]  /*2ab0*/  VIADD R2, R2, 0x60 ;  /* 0x0000006002027836 */ /* 0x000fe20000000000 */
[----:B------:R-:W-:Y:S01]  /*2ac0*/  SEL R8, R8, RZ, P0 ;  /* 0x000000ff08087207 */ /* 0x000fe20000000000 */
[----:B------:R-:W-:-:S03]  /*2ad0*/  VIADD R11, R11, 0x1 ;  /* 0x000000010b0b7836 */ /* 0x000fc60000000000 */
[----:B------:R-:W1:Y:S01]  /*2ae0*/  LDS.128 R4, [R4+0xe0] ;  /* 0x0000e00004047984 */ /* 0x000e620000000c00 */
[----:B------:R-:W-:Y:S02]  /*2af0*/  PRMT R2, RZ, 0x654, R2 ;  /* 0x00000654ff027816 */ /* 0x000fe40000000002 */
[C---:B------:R-:W-:Y:S01]  /*2b00*/  ISETP.NE.AND P1, PT, R11.reuse, 0x2, PT ;  /* 0x000000020b00780c */ /* 0x040fe20003f25270 */
[----:B------:R-:W-:Y:S01]  /*2b10*/  @!PT LDS RZ, [RZ] ;  /* 0x00000000fffff984 */ /* 0x000fe20000000800 */
[----:B------:R-:W-:Y:S01]  /*2b20*/  @!PT LDS RZ, [RZ] ;  /* 0x00000000fffff984 */ /* 0x000fe20000000800 */
[----:B------:R-:W-:Y:S01]  /*2b30*/  @!PT LDS RZ, [RZ] ;  /* 0x00000000fffff984 */ /* 0x000fe20000000800 */
[----:B------:R-:W-:Y:S01]  /*2b40*/  @!PT LDS RZ, [RZ] ;  /* 0x00000000fffff984 */ /* 0x000fe20000000800 */
[----:B------:R2:W-:Y:S06]  /*2b50*/  MEMBAR.ALL.CTA ;  /* 0x0000000000007992 */ /* 0x0005ec0000008000 */
[----:B--2---:R-:W2:Y:S01]  /*2b60*/  FENCE.VIEW.ASYNC.S ;  /* 0x00000000000073c6 */ /* 0x004ea20000000000 */
[----:B------:R-:W-:Y:S01]  /*2b70*/  SEL R11, R11, RZ, P1 ;  /* 0x000000ff0b0b7207 */ /* 0x000fe20000800000 */
[----:B--2---:R2:W-:Y:S01]  /*2b80*/  SYNCS.ARRIVE.TRANS64.RED.A1T0 RZ, [R2+URZ], RZ ;  /* 0x000000ff02ff79a7 */ /* 0x0045e200081004ff */
[----:B-1----:R-:W-:-:S02]  /*2b90*/  LOP3.LUT P3, RZ, R6, 0x1, RZ, 0xc0, !PT ;  /* 0x0000000106ff7812 */ /* 0x002fc4000786c0ff */
[----:B------:R-:W-:-:S04]  /*2ba0*/  SEL R4, RZ, 0x1, P1 ;  /* 0x00000001ff047807 */ /* 0x000fc80000800000 */
[----:B------:R-:W-:Y:S02]  /*2bb0*/  LOP3.LUT R10, R10, R4, RZ, 0x3c, !PT ;  /* 0x000000040a0a7212 */ /* 0x000fe400078e3cff */
[----:B--2---:R-:W-:-:S04]  /*2bc0*/  SEL R2, RZ, 0x1, P0 ;  /* 0x00000001ff027807 */ /* 0x004fc80000000000 */
[----:B------:R-:W-:Y:S01]  /*2bd0*/  LOP3.LUT R9, R9, R2, RZ, 0x3c, !PT ;  /* 0x0000000209097212 */ /* 0x000fe200078e3cff */
[----:B------:R-:W-:Y:S06]  /*2be0*/  @P3 BRA `(.L_x_50) ;  /* 0xfffffffc002c3947 */ /* 0x000fec000383ffff */
[----:B------:R-:W-:Y:S01]  /*2bf0*/  ULEA UR4, UR5, UR6, 0x3 ;  /* 0x0000000605047291 */ /* 0x000fe2000f8e18ff */
[----:B------:R-:W-:-:S08]  /*2c00*/  SHF.L.U32 R2, R12, 0x1f, RZ ;  /* 0x0000001f0c027819 */ /* 0x000fd000000006ff */
[----:B------:R-:W1:Y:S02]  /*2c10*/  SYNCS.PHASECHK.TRANS64 P0, [UR4+0x60], R2 ;  /* 0x00006002ff0075a7 */ /* 0x000e640008001004 */
[----:B-1----:R-:W-:Y:S05]  /*2c20*/  @P0 BRA `(.L_x_51) ;  /* 0x0000000000080947 */ /* 0x002fea0003800000 */
[----:B------:R-:W1:Y:S02]  /*2c30*/  SYNCS.PHASECHK.TRANS64.TRYWAIT P0, [UR4+0x60], R2 ;  /* 0x00006002ff0075a7 */ /* 0x000e640008001104 */
[----:B-1----:R-:W-:Y:S05]  /*2c40*/  @!P0 BRA `(.L_x_52) ;  /* 0x0000003c00248947 */ /* 0x002fea0003800000 */
.L_x_51:
[----:B------:R-:W-:-:S04]  /*2c50*/  UIADD3 UR7, UPT, UPT, UR5, 0x1, URZ ;  /* 0x0000000105077890 */ /* 0x000fc8000fffe0ff */
[----:B------:R-:W-:-:S04]  /*2c60*/  UISETP.NE.AND UP0, UPT, UR7, 0x2, UPT ;  /* 0x000000020700788c */ /* 0x000fc8000bf05270 */
[----:B------:R-:W-:Y:S02]  /*2c70*/  USEL UR8, URZ, 0x1, UP0 ;  /* 0x00000001ff087887 */ /* 0x000fe40008000000 */
[----:B------:R-:W-:-:S04]  /*2c80*/  USEL UR7, UR7, URZ, UP0 ;  /* 0x000000ff07077287 */ /* 0x000fc80008000000 */
[----:B------:R-:W-:Y:S01]  /*2c90*/  ULEA UR7, UR7, UR6, 0x3 ;  /* 0x0000000607077291 */ /* 0x000fe2000f8e18ff */
[----:B-1----:R-:W-:-:S04]  /*2ca0*/  LOP3.LUT R2, R12, UR8, RZ, 0x3c, !PT ;  /* 0x000000080c027c12 */ /* 0x002fc8000f8e3cff */
[----:B------:R-:W-:-:S04]  /*2cb0*/  SHF.L.U32 R0, R2, 0x1f, RZ ;  /* 0x0000001f02007819 */ /* 0x000fc800000006ff */
[----:B------:R-:W1:Y:S02]  /*2cc0*/  SYNCS.PHASECHK.TRANS64 P0, [UR7+0x60], R0 ;  /* 0x00006000ff0075a7 */ /* 0x000e640008001007 */
[----:B-1----:R-:W-:Y:S05]  /*2cd0*/  @P0 EXIT ;  /* 0x000000000000094d */ /* 0x002fea0003800000 */
[----:B------:R-:W-:Y:S02]  /*2ce0*/  SHF.L.U32 R2, R2, 0x1f, RZ ;  /* 0x0000001f02027819 */ /* 0x000fe400000006ff */
[----:B------:R-:W-:-:S07]  /*2cf0*/  MOV R0, UR7 ;  /* 0x0000000700007c02 */ /* 0x000fce0008000f00 */
.L_x_53:
[----:B-1----:R1:W2:Y:S02]  /*2d00*/  SYNCS.PHASECHK.TRANS64.TRYWAIT P0, [R0+URZ+0x60], R2 ;  /* 0x00006002000075a7 */ /* 0x0022a400080011ff */
[----:B--2---:R-:W-:Y:S05]  /*2d10*/  @!P0 NANOSLEEP.SYNCS 0x989680 ;  /* 0x009896800000895d */ /* 0x004fea0003900000 */
[----:B------:R-:W2:Y:S02]  /*2d20*/  @!P0 SYNCS.PHASECHK.TRANS64 P0, [R0+URZ+0x60], R2 ;  /* 0x00006002000085a7 */ /* 0x000ea400080010ff */
[----:B--2---:R-:W-:Y:S05]  /*2d30*/  @P0 EXIT ;  /* 0x000000000000094d */ /* 0x004fea0003800000 */
[----:B------:R-:W-:Y:S05]  /*2d40*/  BRA `(.L_x_53) ;  /* 0xfffffffc00ec7947 */ /* 0x000fea000383ffff */
.L_x_46:
[----:B------:R-:W-:Y:S05]  /*2d50*/  BRA.U UP4, `(.L_x_54) ;  /* 0x0000000d04807547 */ /* 0x000fea000b800000 */
[----:B------:R-:W-:Y:S01]  /*2d60*/  UMOV UR4, 0x40 ;  /* 0x0000004000047882 */ /* 0x000fe20000000000 */
[----:B------:R-:W-:Y:S01]  /*2d70*/  NOP ;  /* 0x0000000000007918 */ /* 0x000fe20000000000 */
[----:B------:R-:W-:Y:S01]  /*2d80*/  ULEA UR5, UR48, UR4, 0x18 ;  /* 0x0000000430057291 */ /* 0x000fe2000f8ec0ff */
[----:B------:R-:W-:Y:S02]  /*2d90*/  UMOV UR6, 0x400 ;  /* 0x0000040000067882 */ /* 0x000fe40000000000 */
[----:B------:R-:W-:-:S06]  /*2da0*/  ULEA UR6, UR48, UR6, 0x18 ;  /* 0x0000000630067291 */ /* 0x000fcc000f8ec0ff */
[----:B------:R-:W1:Y:S02]  /*2db0*/  LDS.U8 R0, [UR5+0x1c] ;  /* 0x00001c05ff007984 */ /* 0x000e640008000000 */
[----:B-1----:R-:W-:-:S13]  /*2dc0*/  ISETP.NE.AND P0, PT, R0, RZ, PT ;  /* 0x000000ff0000720c */ /* 0x002fda0003f05270 */
[----:B------:R-:W-:Y:S05]  /*2dd0*/  @P0 BRA `(.L_x_55) ;  /* 0x0000000000580947 */ /* 0x000fea0003800000 */
[----:B------:R-:W-:-:S13]  /*2de0*/  ELECT P0, URZ, PT ;  /* 0x0000000000ff782f */ /* 0x000fda0003800000 */
[----:B------:R-:W-:Y:S05]  /*2df0*/  @!P0 BRA `(.L_x_56) ;  /* 0x0000000000608947 */ /* 0x000fea0003800000 */
[----:B------:R-:W-:Y:S01]  /*2e00*/  UMOV UR4, 0x10 ;  /* 0x0000001000047882 */ /* 0x000fe20000000000 */
[----:B------:R-:W-:Y:S01]  /*2e10*/  HFMA2 R0, -RZ, RZ, 0, 5.9604644775390625e-08 ;  /* 0x00000001ff007431 */ /* 0x000fe200000001ff */
[----:B------:R-:W-:-:S03]  /*2e20*/  MOV R3, 0xffff ;  /* 0x0000ffff00037802 */ /* 0x000fc60000000f00 */
[----:B------:R-:W-:Y:S04]  /*2e30*/  DEPBAR.LE SB1, 0x36 ;  /* 0x00009d800000791a */ /* 0x000fe80000000000 */
[----:B------:R-:W1:Y:S02]  /*2e40*/  UTCATOMSWS.FIND_AND_SET.ALIGN UP0, UR4, UR4 ;  /* 0x00000004000475e3 */ /* 0x000e640008000800 */
[----:B-1----:R-:W-:Y:S01]  /*2e50*/  MOV R4, UR4 ;  /* 0x0000000400047c02 */ /* 0x002fe20008000f00 */
[----:B------:R-:W-:Y:S06]  /*2e60*/  BRA.U UP0, `(.L_x_57) ;  /* 0x0000000100187547 */ /* 0x000fec000b800000 */
.L_x_58:
[----:B------:R-:W-:Y:S05]  /*2e70*/  NANOSLEEP 0x64 ;  /* 0x000000640000795d */ /* 0x000fea0003800000 */
[----:B------:R-:W-:-:S05]  /*2e80*/  UMOV UR4, 0x10 ;  /* 0x0000001000047882 */ /* 0x000fca0000000000 */
[----:B------:R-:W-:Y:S04]  /*2e90*/  DEPBAR.LE SB1, 0x36 ;  /* 0x00009d800000791a */ /* 0x000fe80000000000 */
[----:B------:R-:W1:Y:S02]  /*2ea0*/  UTCATOMSWS.FIND_AND_SET.ALIGN UP0, UR4, UR4 ;  /* 0x00000004000475e3 */ /* 0x000e640008000800 */
[----:B-1----:R-:W-:Y:S01]  /*2eb0*/  MOV R4, UR4 ;  /* 0x0000000400047c02 */ /* 0x002fe20008000f00 */
[----:B------:R-:W-:Y:S05]  /*2ec0*/  BRA.U !UP0, `(.L_x_58) ;  /* 0xfffffffd08e87547 */ /* 0x000fea000b83ffff */
.L_x_57:
[-C--:B------:R-:W-:Y:S02]  /*2ed0*/  SHF.L.U32 R3, R3, R4.reuse, RZ ;  /* 0x0000000403037219 */ /* 0x080fe400000006ff */
[----:B------:R-:W-:Y:S01]  /*2ee0*/  SHF.L.U32 R0, R0, R4, RZ ;  /* 0x0000000400007219 */ /* 0x000fe200000006ff */
[----:B------:R-:W-:Y:S02]  /*2ef0*/  IMAD.SHL.U32 R4, R4, 0x20, RZ ;  /* 0x0000002004047824 */ /* 0x000fe400078e00ff */
[----:B------:R1:W-:Y:S04]  /*2f00*/  ATOMS.OR RZ, [UR5+0x14], R3 ;  /* 0x00001403ffff798c */ /* 0x0003e8000b000005 */
[----:B------:R1:W-:Y:S04]  /*2f10*/  ATOMS.OR RZ, [UR5+0x18], R0 ;  /* 0x00001800ffff798c */ /* 0x0003e8000b000005 */
[----:B------:R1:W-:Y:S01]  /*2f20*/  STS [UR6+0x100], R4 ;  /* 0x00010004ff007988 */ /* 0x0003e20008000806 */
[----:B------:R-:W-:Y:S05]  /*2f30*/  BRA `(.L_x_56) ;  /* 0x0000000000107947 */ /* 0x000fea0003800000 */
.L_x_55:
[----:B------:R-:W-:Y:S02]  /*2f40*/  MOV R0, 0xffffffff ;  /* 0xffffffff00007802 */ /* 0x000fe40000000f00 */
[----:B------:R-:W-:-:S03]  /*2f50*/  MOV R4, 0x2f80 ;  /* 0x00002f8000047802 */ /* 0x000fc60000000f00 */
[----:B------:R1:W-:Y:S04]  /*2f60*/  STS [UR6+0x100], R0 ;  /* 0x00010000ff007988 */ /* 0x0003e80008000806 */
[----:B-1---5:R-:W-:Y:S05]  /*2f70*/  CALL.REL.NOINC `($__internal_1_$__cuda_sm10x_tcgen05_guardrail_trap_phase_invalid_during_alloc) ;  /* 0x0000003c00a47944 */ /* 0x022fea0003c00000 */
.L_x_56:
[----:B------:R-:W-:Y:S05]  /*2f80*/  WARPSYNC.ALL ;  /* 0x0000000000007948 */ /* 0x000fea0003800000 */
[----:B------:R-:W2:Y:S01]  /*2f90*/  S2UR UR4, SR_CgaCtaId ;  /* 0x00000000000479c3 */ /* 0x000ea20000008800 */
[----:B------:R-:W-:Y:S01]  /*2fa0*/  UMOV UR13, 0x400 ;  /* 0x00000400000d7882 */ /* 0x000fe20000000000 */
[----:B------:R-:W-:-:S06]  /*2fb0*/  NOP ;  /* 0x0000000000007918 */ /* 0x000fcc0000000000 */
[----:B------:R-:W-:Y:S06]  /*2fc0*/  BAR.ARV 0x6, 0xa0 ;  /* 0x0182800000007b1d */ /* 0x000fec0000002000 */
[----:B------:R-:W3:Y:S01]  /*2fd0*/  LDCU UR5, c[0x0][0x38c] ;  /* 0x00007180ff0577ac */ /* 0x000ee20008000800 */
[----:B------:R-:W-:Y:S01]  /*2fe0*/  LOP3.LUT R2, R2, 0xffff, RZ, 0xc0, !PT ;  /* 0x0000ffff02027812 */ /* 0x000fe200078ec0ff */
[----:B------:R-:W-:Y:S01]  /*2ff0*/  IMAD.MOV.U32 R11, RZ, RZ, 0x1 ;  /* 0x00000001ff0b7424 */ /* 0x000fe200078e00ff */
[----:B------:R-:W-:Y:S01]  /*3000*/  CS2R R8, SRZ ;  /* 0x0000000000087805 */ /* 0x000fe2000001ff00 */
[----:B------:R-:W4:Y:S01]  /*3010*/  LDCU UR8, c[0x0][0x38c] ;  /* 0x00007180ff0877ac */ /* 0x000f220008000800 */
[----:B------:R-:W-:Y:S01]  /*3020*/  R2UR UR15, R2 ;  /* 0x00000000020f72ca */ /* 0x000fe200000e0000 */
[----:B------:R-:W-:Y:S01]  /*3030*/  IMAD.MOV.U32 R10, RZ, RZ, RZ ;  /* 0x000000ffff0a7224 */ /* 0x000fe200078e00ff */
[----:B------:R-:W-:Y:S01]  /*3040*/  UMOV UR18, URZ ;  /* 0x000000ff00127c82 */ /* 0x000fe20008000000 */
[----:B------:R-:W-:Y:S01]  /*3050*/  UMOV UR10, URZ ;  /* 0x000000ff000a7c82 */ /* 0x000fe20008000000 */
[----:B--2---:R-:W-:Y:S01]  /*3060*/  ULEA UR13, UR4, UR13, 0x18 ;  /* 0x0000000d040d7291 */ /* 0x004fe2000f8ec0ff */
[----:B------:R-:W-:Y:S01]  /*3070*/  UMOV UR20, 0x0 ;  /* 0x0000000000147882 */ /* 0x000fe20000000000 */
[----:B------:R-:W-:-:S02]  /*3080*/  UMOV UR21, 0x4100010 ;  /* 0x0410001000157882 */ /* 0x000fc40000000000 */
[----:B------:R-:W-:Y:S02]  /*3090*/  UIADD3 UR6, UPT, UPT, UR13, 0x2400, URZ ;  /* 0x000024000d067890 */ /* 0x000fe4000fffe0ff */
[----:B------:R-:W-:Y:S02]  /*30a0*/  UIADD3 UR7, UPT, UPT, UR13, 0x3c00, URZ ;  /* 0x00003c000d077890 */ /* 0x000fe4000fffe0ff */
[----:B---3--:R-:W-:Y:S01]  /*30b0*/  UIADD3 UR5, UPT, UPT, UR5, 0x1f, URZ ;  /* 0x0000001f05057890 */ /* 0x008fe2000fffe0ff */
[----:B-1----:R-:W1:Y:S01]  /*30c0*/  LDS R0, [UR13+0x100] ;  /* 0x0001000dff007984 */ /* 0x002e620008000800 */
[----:B------:R-:W-:Y:S02]  /*30d0*/  USHF.R.U32.HI UR6, URZ, 0x4, UR6 ;  /* 0x00000004ff067899 */ /* 0x000fe40008011606 */
[----:B------:R-:W-:Y:S02]  /*30e0*/  USHF.R.S32.HI UR4, URZ, 0x1f, UR5 ;  /* 0x0000001fff047899 */ /* 0x000fe40008011405 */
[----:B------:R-:W-:-:S02]  /*30f0*/  ULOP3.LUT UR6, UR6, 0x3fff, URZ, 0xc0, !UPT ;  /* 0x00003fff06067892 */ /* 0x000fc4000f8ec0ff */
[----:B------:R-:W-:Y:S02]  /*3100*/  ULEA.HI UR4, UR4, UR5, URZ, 0x5 ;  /* 0x0000000504047291 */ /* 0x000fe4000f8f28ff */
[----:B------:R-:W-:Y:S02]  /*3110*/  USHF.R.U32.HI UR5, URZ, 0x4, UR7 ;  /* 0x00000004ff057899 */ /* 0x000fe40008011607 */
[----:B------:R-:W-:Y:S02]  /*3120*/  USHF.R.S32.HI UR22, URZ, 0x5, UR4 ;  /* 0x00000005ff167899 */ /* 0x000fe40008011404 */
[----:B------:R-:W-:Y:S02]  /*3130*/  ULOP3.LUT UR5, UR5, 0x3fff, URZ, 0xc0, !UPT ;  /* 0x00003fff05057892 */ /* 0x000fe4000f8ec0ff */
[----:B------:R-:W-:Y:S02]  /*3140*/  UISETP.LT.AND UP0, UPT, UR22, 0x1, UPT ;  /* 0x000000011600788c */ /* 0x000fe4000bf01270 */
[----:B------:R-:W-:-:S02]  /*3150*/  ULOP3.LUT UR16, UR6, 0x10000, URZ, 0xfc, !UPT ;  /* 0x0001000006107892 */ /* 0x000fc4000f8efcff */
[----:B------:R-:W-:Y:S02]  /*3160*/  USEL UR23, UR22, 0x1, !UP0 ;  /* 0x0000000116177887 */ /* 0x000fe4000c000000 */
[----:B------:R-:W-:Y:S02]  /*3170*/  ULOP3.LUT UR17, UR5, 0x10000, URZ, 0xfc, !UPT ;  /* 0x0001000005117892 */ /* 0x000fe4000f8efcff */
[----:B------:R-:W-:Y:S02]  /*3180*/  UIADD3 UR23, UPT, UPT, -UR23, URZ, URZ ;  /* 0x000000ff17177290 */ /* 0x000fe4000fffe1ff */
[----:B----4-:R-:W-:Y:S01]  /*3190*/  UISETP.GE.AND UP4, UPT, UR8, 0x1, UPT ;  /* 0x000000010800788c */ /* 0x010fe2000bf86270 */
[----:B-1----:R-:W-:-:S15]  /*31a0*/  R2UR UR24, R0 ;  /* 0x00000000001872ca */ /* 0x002fde00000e0000 */
.L_x_65:
[----:B------:R-:W-:Y:S02]  /*31b0*/  LEA R0, R10, UR13, 0x3 ;  /* 0x0000000d0a007c11 */ /* 0x000fe4000f8e18ff */
[----:B------:R-:W-:Y:S02]  /*31c0*/  SHF.L.U32 R2, R9, 0x1f, RZ ;  /* 0x0000001f09027819 */ /* 0x000fe400000006ff */
[----:B------:R-:W-:Y:S01]  /*31d0*/  PLOP3.LUT P0, PT, PT, PT, UP4, 0x80, 0x8 ;  /* 0x000000000008781c */ /* 0x000fe20003f0f048 */
[----:B------:R-:W-:Y:S01]  /*31e0*/  VIADD R3, R0, 0x60 ;  /* 0x0000006000037836 */ /* 0x000fe20000000000 */
[----:B-1----:R-:W1:Y:S02]  /*31f0*/  SYNCS.PHASECHK.TRANS64.TRYWAIT P1, [R0+URZ+0x50], R2 ;  /* 0x00005002000075a7 */ /* 0x002e6400080211ff */
[----:B-1-3--:R-:W-:Y:S09]  /*3200*/  @!P1 BRA `(.L_x_59) ;  /* 0x0000003400cc9947 */ /* 0x00aff20003800000 */
.L_x_114:
[----:B------:R-:W-:Y:S01]  /*3210*/  LEA R4, R10, UR13, 0x4 ;  /* 0x0000000d0a047c11 */ /* 0x000fe2000f8e20ff */
[----:B------:R-:W-:Y:S01]  /*3220*/  @UP4 ULEA UR4, UR10, UR13, 0x3 ;  /* 0x0000000d0a044291 */ /* 0x000fe2000f8e18ff */
[----:B------:R-:W-:Y:S01]  /*3230*/  PLOP3.LUT P2, PT, PT, PT, PT, 0x80, 0x8 ;  /* 0x000000000008781c */ /* 0x000fe20003f4f070 */
[----:B------:R-:W-:Y:S01]  /*3240*/  ULEA UR19, UR18, UR13, 0x3 ;  /* 0x0000000d12137291 */ /* 0x000fe2000f8e18ff */
[----:B------:R-:W-:Y:S02]  /*3250*/  PRMT R3, RZ, 0x654, R3 ;  /* 0x00000654ff037816 */ /* 0x000fe40000000003 */
[----:B------:R-:W2:Y:S01]  /*3260*/  LDS.128 R4, [R4+0xe0] ;  /* 0x0000e00004047984 */ /* 0x000ea20000000c00 */
[----:B-1----:R-:W-:Y:S02]  /*3270*/  @P0 SHF.L.U32 R2, R8, 0x1f, RZ ;  /* 0x0000001f08020819 */ /* 0x002fe400000006ff */
[----:B------:R-:W-:Y:S01]  /*3280*/  SHF.L.U32 R0, R11, 0x1f, RZ ;  /* 0x0000001f0b007819 */ /* 0x000fe200000006ff */
[----:B------:R-:W-:Y:S01]  /*3290*/  @!PT LDS RZ, [RZ] ;  /* 0x00000000fffff984 */ /* 0x000fe20000000800 */
[----:B------:R-:W-:Y:S01]  /*32a0*/  @!PT LDS RZ, [RZ] ;  /* 0x00000000fffff984 */ /* 0x000fe20000000800 */
[----:B------:R-:W-:Y:S01]  /*32b0*/  @!PT LDS RZ, [RZ] ;  /* 0x00000000fffff984 */ /* 0x000fe20000000800 */
[----:B------:R-:W-:Y:S01]  /*32c0*/  @!PT LDS RZ, [RZ] ;  /* 0x00000000fffff984 */ /* 0x000fe20000000800 */
[----:B------:R1:W-:Y:S06]  /*32d0*/  MEMBAR.ALL.CTA ;  /* 0x0000000000007992 */ /* 0x0003ec0000008000 */
[----:B-1----:R-:W1:Y:S02]  /*32e0*/  FENCE.VIEW.ASYNC.S ;  /* 0x00000000000073c6 */ /* 0x002e640000000000 */
[----:B-1----:R1:W-:Y:S01]  /*32f0*/  SYNCS.ARRIVE.TRANS64.RED.A1T0 RZ, [R3+URZ], RZ ;  /* 0x000000ff03ff79a7 */ /* 0x0023e200081004ff */
[----:B------:R1:W3:Y:S01]  /*3300*/  @P0 SYNCS.PHASECHK.TRANS64.TRYWAIT P2, [UR4], R2 ;  /* 0x00000002ff0005a7 */ /* 0x0002e20008041104 */
[----:B--2---:R-:W-:Y:S01]  /*3310*/  LOP3.LUT P1, RZ, R6, 0x1, RZ, 0xc0, !PT ;  /* 0x0000000106ff7812 */ /* 0x004fe2000782c0ff */
[----:B------:R-:W2:Y:S02]  /*3320*/  SYNCS.PHASECHK.TRANS64.TRYWAIT P0, [UR19+0x90], R0 ;  /* 0x00009000ff0075a7 */ /* 0x000ea40008001113 */
[----:B-123--:R-:W-:Y:S10]  /*3330*/  @!P0 BRA `(.L_x_60) ;  /* 0x0000003400948947 */ /* 0x00eff40003800000 */
.L_x_116:
[----:B------:R-:W-:Y:S01]  /*3340*/  IADD3 R10, PT, PT, R10, 0x1, RZ ;  /* 0x000000010a0a7810 */ /* 0x000fe20007ffe0ff */
[----:B------:R-:W-:Y:S06]  /*3350*/  BRA.U !UP4, `(.L_x_61) ;  /* 0x000000010ca07547 */ /* 0x000fec000b800000 */
[----:B------:R-:W-:Y:S02]  /*3360*/  ULEA.HI UR4, UR18, UR18, URZ, 0x1 ;  /* 0x0000001212047291 */ /* 0x000fe4000f8f08ff */
[----:B------:R-:W-:Y:S02]  /*3370*/  UPLOP3.LUT UP2, UPT, UPT, UPT, UPT, 0x40, 0x4 ;  /* 0x000000000004789c */ /* 0x000fe40003f4e870 */
[----:B------:R-:W-:Y:S02]  /*3380*/  USHF.L.U32 UR5, UR4, 0x5, URZ ;  /* 0x0000000504057899 */ /* 0x000fe400080006ff */
[----:B------:R-:W-:Y:S02]  /*3390*/  ULOP3.LUT UR14, UR4, 0xffe, URZ, 0xc0, !UPT ;  /* 0x00000ffe040e7892 */ /* 0x000fe4000f8ec0ff */
[----:B------:R-:W-:Y:S02]  /*33a0*/  ULOP3.LUT UR4, UR5, 0xffffffc0, URZ, 0xc0, !UPT ;  /* 0xffffffc005047892 */ /* 0x000fe4000f8ec0ff */
[----:B------:R-:W-:-:S02]  /*33b0*/  UIADD3 UR14, UPT, UPT, -UR14, UR18, URZ ;  /* 0x000000120e0e7290 */ /* 0x000fc4000fffe1ff */
[----:B------:R-:W-:Y:S01]  /*33c0*/  UIADD3 UR4, UPT, UPT, UR24, UR4, URZ ;  /* 0x0000000418047290 */ /* 0x000fe2000fffe0ff */
[----:B------:R-:W-:Y:S01]  /*33d0*/  UMOV UR12, UR23 ;  /* 0x00000017000c7c82 */ /* 0x000fe20008000000 */
[----:B------:R-:W-:Y:S02]  /*33e0*/  UMOV UR11, UR22 ;  /* 0x00000016000b7c82 */ /* 0x000fe40008000000 */
[----:B------:R-:W-:Y:S01]  /*33f0*/  ULEA UR14, UR14, UR4, 0x14 ;  /* 0x000000040e0e7291 */ /* 0x000fe2000f8ea0ff */
[----:B------:R-:W-:-:S11]  /*3400*/  UMOV UR5, UR10 ;  /* 0x0000000a00057c82 */ /* 0x000fd60008000000 */
.L_x_64:
[----:B------:R-:W-:Y:S02]  /*3410*/  UIADD3 UR12, UPT, UPT, UR12, 0x1, URZ ;  /* 0x000000010c0c7890 */ /* 0x000fe4000fffe0ff */
[----:B--2---:R-:W-:Y:S02]  /*3420*/  ULEA UR6, UR5, UR13, 0x3 ;  /* 0x0000000d05067291 */ /* 0x004fe4000f8e18ff */
[----:B------:R-:W-:Y:S01]  /*3430*/  UISETP.NE.AND UP3, UPT, UR12, URZ, UPT ;  /* 0x000000ff0c00728c */ /* 0x000fe2000bf65270 */
[----:B---3--:R-:W-:Y:S10]  /*3440*/  @P2 BRA `(.L_x_62) ;  /* 0x00000000000c2947 */ /* 0x008ff40003800000 */
[----:B-1----:R-:W-:Y:S04]  /*3450*/  SHF.L.U32 R2, R8, 0x1f, RZ ;  /* 0x0000001f08027819 */ /* 0x002fe800000006ff */
[----:B------:R-:W1:Y:S02]  /*3460*/  SYNCS.PHASECHK.TRANS64.TRYWAIT P0, [UR6], R2 ;  /* 0x00000002ff0075a7 */ /* 0x000e640008001106 */
[----:B-1----:R-:W-:Y:S05]  /*3470*/  @!P0 BRA `(.L_x_63) ;  /* 0x00000034005c8947 */ /* 0x002fea0003800000 */
.L_x_62:
[----:B------:R-:W-:Y:S01]  /*3480*/  UISETP.NE.AND UP0, UPT, UR11, 0x1, UPT ;  /* 0x000000010b00788c */ /* 0x000fe2000bf05270 */
[----:B------:R-:W-:Y:S01]  /*3490*/  PLOP3.LUT P2, PT, PT, PT, PT, 0x80, 0x8 ;  /* 0x000000000008781c */ /* 0x000fe20003f4f070 */
[----:B------:R-:W-:Y:S02]  /*34a0*/  UIADD3 UR4, UPT, UPT, UR5, 0x1, URZ ;  /* 0x0000000105047890 */ /* 0x000fe4000fffe0ff */
[----:B------:R-:W-:Y:S02]  /*34b0*/  ULEA UR8, UR5, UR17, 0x7 ;  /* 0x0000001105087291 */ /* 0x000fe4000f8e38ff */
[----:B------:R-:W-:Y:S01]  /*34c0*/  UISETP.NE.AND UP1, UPT, UR4, 0x3, UPT ;  /* 0x000000030400788c */ /* 0x000fe2000bf25270 */
[----:B------:R-:W-:Y:S01]  /*34d0*/  PLOP3.LUT P0, PT, PT, PT, UP0, 0x80, 0x8 ;  /* 0x000000000008781c */ /* 0x000fe20003f0f008 */
[----:B------:R-:W-:Y:S02]  /*34e0*/  UIADD3 UR11, UPT, UPT, UR11, -0x1, URZ ;  /* 0xffffffff0b0b7890 */ /* 0x000fe4000fffe0ff */
[----:B------:R-:W-:Y:S02]  /*34f0*/  USEL UR7, URZ, 0x1, UP1 ;  /* 0x00000001ff077887 */ /* 0x000fe40008800000 */
[----:B------:R-:W-:Y:S01]  /*3500*/  USEL UR10, UR4, URZ, UP1 ;  /* 0x000000ff040a7287 */ /* 0x000fe20008800000 */
[----:B------:R-:W-:Y:S03]  /*3510*/  UMOV UR9, 0xc0004010 ;  /* 0xc000401000097882 */ /* 0x000fe60000000000 */
[----:B------:R-:W-:Y:S01]  /*3520*/  @UP0 ULEA UR4, UR10, UR13, 0x3 ;  /* 0x0000000d0a040291 */ /* 0x000fe2000f8e18ff */
[----:B------:R-:W-:Y:S01]  /*3530*/  LOP3.LUT R8, R8, UR7, RZ, 0x3c, !PT ;  /* 0x0000000708087c12 */ /* 0x000fe2000f8e3cff */
[----:B------:R-:W-:Y:S03]  /*3540*/  UMOV UR7, 0xc0004010 ;  /* 0xc000401000077882 */ /* 0x000fe60000000000 */
[----:B-1----:R-:W-:Y:S04]  /*3550*/  @P0 SHF.L.U32 R0, R8, 0x1f, RZ ;  /* 0x0000001f08000819 */ /* 0x002fe800000006ff */
[----:B------:R2:W3:Y:S01]  /*3560*/  @P0 SYNCS.PHASECHK.TRANS64.TRYWAIT P2, [UR4], R0 ;  /* 0x00000000ff0005a7 */ /* 0x0004e20008041104 */
[----:B------:R-:W-:Y:S02]  /*3570*/  UIADD3 UR4, UPT, UPT, UR6, 0x18, URZ ;  /* 0x0000001806047890 */ /* 0x000fe4000fffe0ff */
[----:B------:R-:W-:Y:S03]  /*3580*/  ULEA UR6, UR5, UR16, 0x7 ;  /* 0x0000001005067291 */ /* 0x000fe6000f8e38ff */
[----:B------:R-:W-:Y:S06]  /*3590*/  UMOV UR5, UR10 ;  /* 0x0000000a00057c82 */ /* 0x000fec0008000000 */
[----:B------:R2:W-:Y:S01]  /*35a0*/  UTCQMMA gdesc[UR6], gdesc[UR8], tmem[UR14], tmem[UR20], idesc[UR21], UP2 ;  /* 0x00ff1408060075ea */ /* 0x0005e2000900030e */
[----:B------:R-:W-:Y:S01]  /*35b0*/  UPLOP3.LUT UP2, UPT, UPT, UPT, UPT, 0x80, 0x8 ;  /* 0x000000000008789c */ /* 0x000fe20003f4f070 */
[----:B------:R2:W-:Y:S01]  /*35c0*/  UTCBAR.MULTICAST [UR4], URZ, UR15 ;  /* 0x000000ff040073e9 */ /* 0x0005e2000800080f */
[----:B------:R-:W-:Y:S09]  /*35d0*/  BRA.U UP3, `(.L_x_64) ;  /* 0xfffffffd038c7547 */ /* 0x000ff2000b83ffff */
.L_x_61:
[----:B--2---:R-:W-:Y:S01]  /*35e0*/  UIADD3 UR4, UPT, UPT, UR18, 0x1, URZ ;  /* 0x0000000112047890 */ /* 0x004fe2000fffe0ff */
[C---:B------:R-:W-:Y:S01]  /*35f0*/  ISETP.NE.AND P0, PT, R10.reuse, 0x2, PT ;  /* 0x000000020a00780c */ /* 0x040fe20003f05270 */
[----:B------:R-:W-:Y:S02]  /*3600*/  UIADD3 UR5, UPT, UPT, UR19, 0x70, URZ ;  /* 0x0000007013057890 */ /* 0x000fe4000fffe0ff */
[----:B------:R-:W-:Y:S01]  /*3610*/  UISETP.NE.AND UP0, UPT, UR4, 0x4, UPT ;  /* 0x000000040400788c */ /* 0x000fe2000bf05270 */
[----:B-1----:R-:W-:Y:S02]  /*3620*/  SEL R0, RZ, 0x1, P0 ;  /* 0x00000001ff007807 */ /* 0x002fe40000000000 */
[----:B------:R-:W-:Y:S01]  /*3630*/  SEL R10, R10, RZ, P0 ;  /* 0x000000ff0a0a7207 */ /* 0x000fe20000000000 */
[----:B------:R-:W-:Y:S01]  /*3640*/  USEL UR6, URZ, 0x1, UP0 ;  /* 0x00000001ff067887 */ /* 0x000fe20008000000 */
[----:B------:R-:W-:Y:S01]  /*3650*/  LOP3.LUT R9, R9, R0, RZ, 0x3c, !PT ;  /* 0x0000000009097212 */ /* 0x000fe200078e3cff */
[----:B------:R-:W-:Y:S01]  /*3660*/  USEL UR18, UR4, URZ, UP0 ;  /* 0x000000ff04127287 */ /* 0x000fe20008000000 */
[----:B------:R1:W-:Y:S03]  /*3670*/  UTCBAR [UR5], URZ ;  /* 0x000000ff050073e9 */ /* 0x0003e600080000ff */
[----:B------:R-:W-:Y:S01]  /*3680*/  LOP3.LUT R11, R11, UR6, RZ, 0x3c, !PT ;  /* 0x000000060b0b7c12 */ /* 0x000fe2000f8e3cff */
[----:B------:R-:W-:Y:S07]  /*3690*/  @P1 BRA `(.L_x_65) ;  /* 0xfffffff800c41947 */ /* 0x000fee000383ffff */
[----:B------:R-:W2:Y:S01]  /*36a0*/  S2UR UR8, SR_CgaCtaId ;  /* 0x00000000000879c3 */ /* 0x000ea20000008800 */
[----:B------:R-:W-:Y:S01]  /*36b0*/  ELECT P0, URZ, PT ;  /* 0x0000000000ff782f */ /* 0x000fe20003800000 */
[----:B------:R-:W-:Y:S01]  /*36c0*/  IMAD.MOV.U32 R0, RZ, RZ, 0x1 ;  /* 0x00000001ff007424 */ /* 0x000fe200078e00ff */
[----:B------:R-:W-:Y:S01]  /*36d0*/  UIADD3 UR13, UPT, UPT, UR13, 0x90, URZ ;  /* 0x000000900d0d7890 */ /* 0x000fe2000fffe0ff */
[----:B------:R-:W-:Y:S01]  /*36e0*/  SHF.L.U32 R2, R11, 0x1f, RZ ;  /* 0x0000001f0b027819 */ /* 0x000fe200000006ff */
[----:B------:R-:W-:-:S03]  /*36f0*/  UMOV UR4, 0x40 ;  /* 0x0000004000047882 */ /* 0x000fc60000000000 */
[----:B------:R-:W-:Y:S01]  /*3700*/  UVIRTCOUNT.DEALLOC.SMPOOL 0x80 ;  /* 0x000000800000784c */ /* 0x000fe20000000000 */
[----:B--2---:R-:W-:Y:S02]  /*3710*/  ULEA UR8, UR8, UR4, 0x18 ;  /* 0x0000000408087291 */ /* 0x004fe4000f8ec0ff */
[----:B------:R-:W-:-:S07]  /*3720*/  ULEA UR4, UR18, UR13, 0x3 ;  /* 0x0000000d12047291 */ /* 0x000fce000f8e18ff */
[----:B------:R2:W-:Y:S02]  /*3730*/  @P0 STS.U8 [UR8+0x1c], R0 ;  /* 0x00001c00ff000988 */ /* 0x0005e40008000008 */
[----:B------:R-:W4:Y:S02]  /*3740*/  SYNCS.PHASECHK.TRANS64.TRYWAIT P0, [UR4], R2 ;  /* 0x00000002ff0075a7 */ /* 0x000f240008001104 */
[----:B--2-4-:R-:W-:Y:S05]  /*3750*/  @!P0 BRA `(.L_x_66) ;  /* 0x0000003000bc8947 */ /* 0x014fea0003800000 */
.L_x_119:
[----:B------:R-:W-:-:S04]  /*3760*/  UIADD3 UR4, UPT, UPT, UR18, 0x1, URZ ;  /* 0x0000000112047890 */ /* 0x000fc8000fffe0ff */
[----:B------:R-:W-:-:S04]  /*3770*/  UISETP.NE.AND UP0, UPT, UR4, 0x4, UPT ;  /* 0x000000040400788c */ /* 0x000fc8000bf05270 */
[----:B------:R-:W-:Y:S02]  /*3780*/  USEL UR6, URZ, 0x1, UP0 ;  /* 0x00000001ff067887 */ /* 0x000fe40008000000 */
[----:B------:R-:W-:-:S04]  /*3790*/  USEL UR4, UR4, URZ, UP0 ;  /* 0x000000ff04047287 */ /* 0x000fc80008000000 */
[----:B-1----:R-:W-:Y:S01]  /*37a0*/  ULEA UR5, UR4, UR13, 0x3 ;  /* 0x0000000d04057291 */ /* 0x002fe2000f8e18ff */
[----:B--2---:R-:W-:-:S04]  /*37b0*/  LOP3.LUT R2, R11, UR6, RZ, 0x3c, !PT ;  /* 0x000000060b027c12 */ /* 0x004fc8000f8e3cff */
[----:B------:R-:W-:-:S04]  /*37c0*/  SHF.L.U32 R3, R2, 0x1f, RZ ;  /* 0x0000001f02037819 */ /* 0x000fc800000006ff */
[----:B------:R-:W1:Y:S02]  /*37d0*/  SYNCS.PHASECHK.TRANS64.TRYWAIT P0, [UR5], R3 ;  /* 0x00000003ff0075a7 */ /* 0x000e640008001105 */
[----:B-1----:R-:W-:Y:S05]  /*37e0*/  @!P0 BRA `(.L_x_67) ;  /* 0x0000003000b08947 */ /* 0x002fea0003800000 */
.L_x_121:
        /* <DEDUP_REMOVED lines=9> */
.L_x_123:
[----:B------:R-:W-:-:S04]  /*3880*/  UIADD3 UR4, UPT, UPT, UR4, 0x1, URZ ;  /* 0x0000000104047890 */ /* 0x000fc8000fffe0ff */
[----:B------:R-:W-:-:S04]  /*3890*/  UISETP.NE.AND UP0, UPT, UR4, 0x4, UPT ;  /* 0x000000040400788c */ /* 0x000fc8000bf05270 */
[----:B------:R-:W-:Y:S02]  /*38a0*/  USEL UR5, URZ, 0x1, UP0 ;  /* 0x00000001ff057887 */ /* 0x000fe40008000000 */
[----:B------:R-:W-:-:S04]  /*38b0*/  USEL UR4, UR4, URZ, UP0 ;  /* 0x000000ff04047287 */ /* 0x000fc80008000000 */
[----:B------:R-:W-:Y:S01]  /*38c0*/  ULEA UR4, UR4, UR13, 0x3 ;  /* 0x0000000d04047291 */ /* 0x000fe2000f8e18ff */
[----:B------:R-:W-:-:S04]  /*38d0*/  LOP3.LUT R2, R2, UR5, RZ, 0x3c, !PT ;  /* 0x0000000502027c12 */ /* 0x000fc8000f8e3cff */
[----:B------:R-:W-:-:S04]  /*38e0*/  SHF.L.U32 R2, R2, 0x1f, RZ ;  /* 0x0000001f02027819 */ /* 0x000fc800000006ff */
[----:B------:R-:W2:Y:S02]  /*38f0*/  SYNCS.PHASECHK.TRANS64.TRYWAIT P0, [UR4], R2 ;  /* 0x00000002ff0075a7 */ /* 0x000ea40008001104 */
[----:B--2---:R-:W-:Y:S05]  /*3900*/  @!P0 BRA `(.L_x_69) ;  /* 0x0000003000988947 */ /* 0x004fea0003800000 */
.L_x_125:
[----:B------:R-:W-:Y:S01]  /*3910*/  NOP ;  /* 0x0000000000007918 */ /* 0x000fe20000000000 */
[----:B-1----:R-:W1:Y:S01]  /*3920*/  LDS R0, [UR8+0x14] ;  /* 0x00001408ff007984 */ /* 0x002e620008000800 */
[----:B------:R-:W-:Y:S01]  /*3930*/  ULOP3.LUT UR4, UR24, 0xffff, URZ, 0xc0, !UPT ;  /* 0x0000ffff18047892 */ /* 0x000fe2000f8ec0ff */
[----:B------:R-:W-:Y:S01]  /*3940*/  UMOV UR5, 0xffff ;  /* 0x0000ffff00057882 */ /* 0x000fe20000000000 */
[----:B------:R-:W-:Y:S02]  /*3950*/  UMOV UR6, 0x1 ;  /* 0x0000000100067882 */ /* 0x000fe40000000000 */
[----:B------:R-:W-:-:S04]  /*3960*/  USHF.R.U32.HI UR4, URZ, 0x5, UR4 ;  /* 0x00000005ff047899 */ /* 0x000fc80008011604 */
[----:B------:R-:W-:Y:S02]  /*3970*/  USHF.L.U32 UR5, UR5, UR4, URZ ;  /* 0x0000000405057299 */ /* 0x000fe400080006ff */
[----:B------:R-:W-:-:S04]  /*3980*/  USHF.L.U32 UR4, UR6, UR4, URZ ;  /* 0x0000000406047299 */ /* 0x000fc800080006ff */
[----:B-1----:R-:W-:-:S04]  /*3990*/  LOP3.LUT R0, R0, UR5, RZ, 0xc0, !PT ;  /* 0x0000000500007c12 */ /* 0x002fc8000f8ec0ff */
[----:B------:R-:W-:-:S13]  /*39a0*/  ISETP.NE.AND P0, PT, R0, UR5, PT ;  /* 0x0000000500007c0c */ /* 0x000fda000bf05270 */
[----:B------:R-:W-:Y:S05]  /*39b0*/  @P0 BRA `(.L_x_70) ;  /* 0x0000000000580947 */ /* 0x000fea0003800000 */
[----:B------:R-:W1:Y:S02]  /*39c0*/  LDS R0, [UR8+0x18] ;  /* 0x00001808ff007984 */ /* 0x000e640008000800 */
[----:B-1----:R-:W-:-:S04]  /*39d0*/  LOP3.LUT R0, R0, UR4, RZ, 0xc0, !PT ;  /* 0x0000000400007c12 */ /* 0x002fc8000f8ec0ff */
[----:B------:R-:W-:-:S13]  /*39e0*/  ISETP.NE.AND P0, PT, R0, UR4, PT ;  /* 0x0000000400007c0c */ /* 0x000fda000bf05270 */
[----:B------:R-:W-:Y:S05]  /*39f0*/  @P0 BRA `(.L_x_71) ;  /* 0x00000000003c0947 */ /* 0x000fea0003800000 */
[----:B------:R-:W1:Y:S01]  /*3a00*/  S2R R2, SR_LANEID ;  /* 0x0000000000027919 */ /* 0x000e620000000000 */
[----:B------:R-:W-:-:S06]  /*3a10*/  ULOP3.LUT UR5, URZ, UR5, URZ, 0x33, !UPT ;  /* 0x00000005ff057292 */ /* 0x000fcc000f8e33ff */
[----:B------:R-:W-:-:S04]  /*3a20*/  IMAD.U32 R0, RZ, RZ, UR5 ;  /* 0x00000005ff007e24 */ /* 0x000fc8000f8e00ff */
[----:B------:R2:W4:Y:S02]  /*3a30*/  REDUX UR7, R0 ;  /* 0x00000000000773c4 */ /* 0x0005240000000000 */
[----:B------:R1:W-:Y:S01]  /*3a40*/  UTCATOMSWS.AND URZ, UR5 ;  /* 0x0000000500ff79e3 */ /* 0x0003e20008000000 */
[----:B--2---:R-:W-:Y:S01]  /*3a50*/  LOP3.LUT R0, RZ, UR4, RZ, 0x33, !PT ;  /* 0x00000004ff007c12 */ /* 0x004fe2000f8e33ff */
[----:B------:R-:W-:Y:S02]  /*3a60*/  VOTEU.ANY UR4, UPT, PT ;  /* 0x0000000000047886 */ /* 0x000fe400038e0100 */
[----:B------:R-:W-:Y:S02]  /*3a70*/  UFLO.U32 UR4, UR4 ;  /* 0x00000004000472bd */ /* 0x000fe400080e0000 */
[----:B------:R-:W2:Y:S04]  /*3a80*/  REDUX UR6, R0 ;  /* 0x00000000000673c4 */ /* 0x000ea80000000000 */
[----:B-1----:R-:W-:-:S02]  /*3a90*/  ISETP.EQ.U32.AND P0, PT, R2, UR4, PT ;  /* 0x0000000402007c0c */ /* 0x002fc4000bf02070 */
[----:B----4-:R-:W-:-:S11]  /*3aa0*/  MOV R2, UR7 ;  /* 0x0000000700027c02 */ /* 0x010fd60008000f00 */
[----:B------:R1:W-:Y:S01]  /*3ab0*/  @P0 ATOMS.AND RZ, [UR8+0x14], R2 ;  /* 0x00001402ffff098c */ /* 0x0003e2000a800008 */
[----:B--2---:R-:W-:-:S05]  /*3ac0*/  IMAD.U32 R0, RZ, RZ, UR6 ;  /* 0x00000006ff007e24 */ /* 0x004fca000f8e00ff */
[----:B------:R1:W-:Y:S01]  /*3ad0*/  @P0 ATOMS.AND RZ, [UR8+0x18], R0 ;  /* 0x00001800ffff098c */ /* 0x0003e2000a800008 */
[----:B------:R-:W-:Y:S05]  /*3ae0*/  BRA `(.L_x_72) ;  /* 0x0000000000147947 */ /* 0x000fea0003800000 */
.L_x_71:
[----:B------:R-:W-:Y:S02]  /*3af0*/  MOV R2, 0x3b10 ;  /* 0x00003b1000027802 */ /* 0x000fe40000000f00 */
[----:B---3-5:R-:W-:Y:S05]  /*3b00*/  CALL.REL.NOINC `($__internal_0_$__cuda_sm10x_tcgen05_guardrail_trap_col_being_dealloced_not_returned_by_alloc) ;  /* 0x0000003000b47944 */ /* 0x028fea0003c00000 */
[----:B------:R-:W-:Y:S05]  /*3b10*/  BRA `(.L_x_72) ;  /* 0x0000000000087947 */ /* 0x000fea0003800000 */
.L_x_70:
[----:B------:R-:W-:Y:S02]  /*3b20*/  MOV R2, 0x3b40 ;  /* 0x00003b4000027802 */ /* 0x000fe40000000f00 */
[----:B---3-5:R-:W-:Y:S05]  /*3b30*/  CALL.REL.NOINC `($__internal_2_$__cuda_sm10x_tcgen05_guardrail_trap_unallocated_columns_being_dealloced) ;  /* 0x0000003000c07944 */ /* 0x028fea0003c00000 */
.L_x_72:
[----:B------:R-:W-:Y:S01]  /*3b40*/  NOP ;  /* 0x0000000000007918 */ /* 0x000fe20000000000 */
[----:B------:R-:W-:Y:S05]  /*3b50*/  EXIT ;  /* 0x000000000000794d */ /* 0x000fea0003800000 */
.L_x_54:
[----:B------:R-:W-:-:S09]  /*3b60*/  UISETP.NE.OR UP0, UPT, UR22, 0x3, !UP3 ;  /* 0x000000031600788c */ /* 0x000fd2000df05670 */
[----:B------:R-:W-:Y:S05]  /*3b70*/  BRA.U UP0, `(.L_x_73) ;  /* 0x0000000d00087547 */ /* 0x000fea000b800000 */
[----:B------:R-:W1:Y:S01]  /*3b80*/  LDCU UR26, c[0x0][0x370] ;  /* 0x00006e00ff1a77ac */ /* 0x000e620008000800 */
[----:B------:R-:W2:Y:S01]  /*3b90*/  LDC.64 R16, c[0x0][0x348] ;  /* 0x0000d200ff107b82 */ /* 0x000ea20000000a00 */
[----:B------:R-:W-:Y:S02]  /*3ba0*/  HFMA2 R13, -RZ, RZ, 0, 0 ;  /* 0x00000000ff0d7431 */ /* 0x000fe400000001ff */
[----:B------:R-:W-:Y:S01]  /*3bb0*/  IMAD.MOV.U32 R15, RZ, RZ, 0x1 ;  /* 0x00000001ff0f7424 */ /* 0x000fe200078e00ff */
[----:B------:R-:W1:Y:S01]  /*3bc0*/  LDCU.128 UR28, c[0x0][0xb10] ;  /* 0x00016200ff1c77ac */ /* 0x000e620008000c00 */
[----:B------:R-:W-:Y:S01]  /*3bd0*/  IMAD.MOV.U32 R14, RZ, RZ, RZ ;  /* 0x000000ffff0e7224 */ /* 0x000fe200078e00ff */
[----:B------:R-:W-:Y:S01]  /*3be0*/  MOV R7, 0x1000 ;  /* 0x0000100000077802 */ /* 0x000fe20000000f00 */
[----:B------:R-:W3:Y:S01]  /*3bf0*/  LDCU UR25, c[0x0][0x374] ;  /* 0x00006e80ff1977ac */ /* 0x000ee20008000800 */
[----:B------:R-:W4:Y:S01]  /*3c00*/  LDC.64 R2, c[0x0][0x888] ;  /* 0x00022200ff027b82 */ /* 0x000f220000000a00 */
[----:B------:R-:W3:Y:S01]  /*3c10*/  LDCU UR16, c[0x0][0xb0c] ;  /* 0x00016180ff1077ac */ /* 0x000ee20008000800 */
[----:B------:R-:W2:Y:S06]  /*3c20*/  LDCU UR35, c[0x0][0xb20] ;  /* 0x00016400ff2377ac */ /* 0x000eac0008000800 */
[----:B------:R-:W4:Y:S01]  /*3c30*/  LDC.64 R4, c[0x0][0x890] ;  /* 0x00022400ff047b82 */ /* 0x000f220000000a00 */
[----:B------:R-:W2:Y:S01]  /*3c40*/  LDCU UR4, c[0x0][0xb30] ;  /* 0x00016600ff0477ac */ /* 0x000ea20008000800 */
[----:B------:R-:W-:Y:S01]  /*3c50*/  UMOV UR17, 0x400 ;  /* 0x0000040000117882 */ /* 0x000fe20000000000 */
[----:B-1----:R-:W-:-:S02]  /*3c60*/  UIMAD.WIDE.U32 UR32, UR26, UR28, URZ ;  /* 0x0000001c1a2072a5 */ /* 0x002fc4000f8e00ff */
[----:B---3--:R-:W-:Y:S02]  /*3c70*/  UIMAD.WIDE.U32 UR6, UR25, UR31, URZ ;  /* 0x0000001f190672a5 */ /* 0x008fe4000f8e00ff */
[----:B------:R-:W-:Y:S02]  /*3c80*/  ULEA UR17, UR48, UR17, 0x18 ;  /* 0x0000001130117291 */ /* 0x000fe4000f8ec0ff */
[----:B------:R-:W-:Y:S02]  /*3c90*/  UPLOP3.LUT UP3, UPT, UPT, UPT, UPT, 0x40, 0x4 ;  /* 0x000000000004789c */ /* 0x000fe40003f6e870 */
[----:B------:R-:W-:Y:S01]  /*3ca0*/  UIADD3 UR5, UPT, UPT, UR17, 0x30, URZ ;  /* 0x0000003011057890 */ /* 0x000fe2000fffe0ff */
[----:B------:R-:W-:Y:S01]  /*3cb0*/  UMOV UR32, UR33 ;  /* 0x0000002100207c82 */ /* 0x000fe20008000000 */
[----:B------:R-:W-:Y:S01]  /*3cc0*/  UMOV UR27, UR7 ;  /* 0x00000007001b7c82 */ /* 0x000fe20008000000 */
[----:B------:R-:W-:Y:S02]  /*3cd0*/  UISETP.GE.AND UP0, UPT, UR40, 0x1, UPT ;  /* 0x000000012800788c */ /* 0x000fe4000bf06270 */
[----:B------:R-:W-:Y:S01]  /*3ce0*/  UISETP.NE.AND UP4, UPT, UR40, 0x1, UPT ;  /* 0x000000012800788c */ /* 0x000fe2000bf85270 */
[----:B------:R-:W1:Y:S01]  /*3cf0*/  LDCU.64 UR14, c[0x0][0xb28] ;  /* 0x00016500ff0e77ac */ /* 0x000e620008000a00 */
[----:B------:R-:W-:-:S02]  /*3d00*/  UISETP.NE.AND UP6, UPT, UR16, 0x1, UPT ;  /* 0x000000011000788c */ /* 0x000fc4000bfc5270 */
[----:B------:R-:W-:Y:S02]  /*3d10*/  UISETP.NE.AND UP5, UPT, UR30, 0x1, UPT ;  /* 0x000000011e00788c */ /* 0x000fe4000bfa5270 */
[----:B------:R-:W-:Y:S02]  /*3d20*/  UPRMT UR48, UR48, 0x654, UR5 ;  /* 0x0000065430307896 */ /* 0x000fe40008000005 */
[----:B------:R-:W-:Y:S02]  /*3d30*/  USHF.R.U32.HI UR32, URZ, UR29, UR32 ;  /* 0x0000001dff207299 */ /* 0x000fe40008011620 */
[----:B--2---:R-:W-:Y:S02]  /*3d40*/  USHF.R.U32.HI UR27, URZ, UR35, UR27 ;  /* 0x00000023ff1b7299 */ /* 0x004fe4000801161b */
[----:B------:R-:W-:-:S11]  /*3d50*/  UISETP.NE.AND UP2, UPT, UR4, 0x1, UPT ;  /* 0x000000010400788c */ /* 0x000fd6000bf45270 */
.L_x_81:
[C---:B------:R-:W-:Y:S02]  /*3d60*/  LEA R12, R14.reuse, UR17, 0x3 ;  /* 0x000000110e0c7c11 */ /* 0x040fe4000f8e18ff */
[----:B------:R-:W-:Y:S02]  /*3d70*/  SHF.L.U32 R0, R13, 0x1f, RZ ;  /* 0x0000001f0d007819 */ /* 0x000fe400000006ff */
[----:B------:R-:W-:Y:S02]  /*3d80*/  LEA R8, R14, UR17, 0x4 ;  /* 0x000000110e087c11 */ /* 0x000fe4000f8e20ff */
[----:B--2---:R-:W2:Y:S02]  /*3d90*/  SYNCS.PHASECHK.TRANS64.TRYWAIT P0, [R12+URZ+0x50], R0 ;  /* 0x000050000c0075a7 */ /* 0x004ea400080011ff */
[----:B--2---:R-:W-:Y:S05]  /*3da0*/  @!P0 BRA `(.L_x_74) ;  /* 0x0000002c00888947 */ /* 0x004fea0003800000 */
.L_x_126:
[----:B------:R-:W3:Y:S01]  /*3db0*/  LDS.128 R8, [R8+0xe0] ;  /* 0x0000e00008087984 */ /* 0x000ee20000000c00 */
[----:B------:R-:W-:Y:S01]  /*3dc0*/  UISETP.GE.AND UP0, UPT, UR40, 0x1, UPT ;  /* 0x000000012800788c */ /* 0x000fe2000bf06270 */
[----:B------:R-:W-:Y:S01]  /*3dd0*/  @!PT LDS RZ, [RZ] ;  /* 0x00000000fffff984 */ /* 0x000fe20000000800 */
[----:B------:R-:W-:Y:S01]  /*3de0*/  @!PT LDS RZ, [RZ] ;  /* 0x00000000fffff984 */ /* 0x000fe20000000800 */
[----:B------:R-:W-:Y:S01]  /*3df0*/  @!PT LDS RZ, [RZ] ;  /* 0x00000000fffff984 */ /* 0x000fe20000000800 */
[----:B------:R-:W-:Y:S01]  /*3e00*/  @!PT LDS RZ, [RZ] ;  /* 0x00000000fffff984 */ /* 0x000fe20000000800 */
[----:B------:R1:W-:Y:S06]  /*3e10*/  MEMBAR.ALL.CTA ;  /* 0x0000000000007992 */ /* 0x0003ec0000008000 */
[----:B-1----:R-:W1:Y:S01]  /*3e20*/  FENCE.VIEW.ASYNC.S ;  /* 0x00000000000073c6 */ /* 0x002e620000000000 */
[----:B---3--:R-:W-:Y:S11]  /*3e30*/  LOP3.LUT P0, RZ, R10, 0x1, RZ, 0xc0, !PT ;  /* 0x000000010aff7812 */ /* 0x008ff6000780c0ff */
[----:B------:R-:W-:Y:S02]  /*3e40*/  @!UPT UIADD3 URZ, UPT, UPT, URZ, URZ, URZ ;  /* 0x000000fffffff290 */ /* 0x000fe4000fffe0ff */
[----:B-1----:R-:W-:Y:S01]  /*3e50*/  VOTEU.ANY UP1, P0 ;  /* 0x0000000000ff7886 */ /* 0x002fe20000020100 */
[----:B------:R-:W-:Y:S11]  /*3e60*/  PLOP3.LUT P0, PT, PT, PT, UP1, 0x80, 0x8 ;  /* 0x000000000008781c */ /* 0x000ff60003f0f018 */
[----:B------:R-:W-:Y:S02]  /*3e70*/  @!UPT UIADD3 URZ, UPT, UPT, URZ, URZ, URZ ;  /* 0x000000fffffff290 */ /* 0x000fe4000fffe0ff */
[----:B--2---:R-:W-:Y:S02]  /*3e80*/  @P0 SHF.R.U32.HI R0, RZ, 0x10, R9 ;  /* 0x00000010ff000819 */ /* 0x004fe40000011609 */
[----:B------:R-:W-:Y:S02]  /*3e90*/  @P0 MOV R6, R8 ;  /* 0x0000000800060202 */ /* 0x000fe40000000f00 */
[----:B------:R-:W-:Y:S01]  /*3ea0*/  @P0 R2UR UR4, R0 ;  /* 0x00000000000402ca */ /* 0x000fe200000e0000 */
[----:B------:R-:W-:Y:S01]  /*3eb0*/  VIADD R0, R12, 0x60 ;  /* 0x000000600c007836 */ /* 0x000fe20000000000 */
[----:B------:R-:W-:Y:S02]  /*3ec0*/  @P0 LOP3.LUT R8, R9, 0xffff, RZ, 0xc0, !PT ;  /* 0x0000ffff09080812 */ /* 0x000fe400078ec0ff */
[----:B------:R-:W-:Y:S02]  /*3ed0*/  @P0 R2UR UR6, R6 ;  /* 0x00000000060602ca */ /* 0x000fe400000e0000 */
[----:B------:R-:W-:Y:S02]  /*3ee0*/  PRMT R0, RZ, 0x654, R0 ;  /* 0x00000654ff007816 */ /* 0x000fe40000000000 */
[----:B------:R-:W-:Y:S02]  /*3ef0*/  @P0 R2UR UR5, R8 ;  /* 0x00000000080502ca */ /* 0x000fe400000e0000 */
[----:B------:R1:W-:Y:S03]  /*3f00*/  SYNCS.ARRIVE.TRANS64.RED.A1T0 RZ, [R0+URZ], RZ ;  /* 0x000000ff00ff79a7 */ /* 0x0003e600081004ff */
[----:B------:R-:W-:Y:S04]  /*3f10*/  @UP1 UMOV UR24, UR4 ;  /* 0x0000000400181c82 */ /* 0x000fe80008000000 */
[----:B------:R-:W-:Y:S04]  /*3f20*/  @UP1 UMOV UR13, UR6 ;  /* 0x00000006000d1c82 */ /* 0x000fe80008000000 */
[----:B------:R-:W-:Y:S01]  /*3f30*/  @UP1 UMOV UR7, UR5 ;  /* 0x0000000500071c82 */ /* 0x000fe20008000000 */
[----:B------:R-:W-:Y:S05]  /*3f40*/  BRA.U !UP0, `(.L_x_75) ;  /* 0x0000000108a47547 */ /* 0x000fea000b800000 */
[----:B------:R-:W-:Y:S02]  /*3f50*/  UIMAD.WIDE.U32 UR10, UR7, UR31, URZ ;  /* 0x0000001f070a72a5 */ /* 0x000fe4000f8e00ff */
[----:B------:R-:W-:Y:S02]  /*3f60*/  UIMAD.WIDE.U32 UR18, UR13, UR28, URZ ;  /* 0x0000001c0d1272a5 */ /* 0x000fe4000f8e00ff */
[----:B------:R-:W-:Y:S02]  /*3f70*/  USEL UR4, UR25, UR27, !UP5 ;  /* 0x0000001b19047287 */ /* 0x000fe4000e800000 */
[----:B------:R-:W-:Y:S02]  /*3f80*/  USEL UR8, UR26, UR32, !UP6 ;  /* 0x000000201a087287 */ /* 0x000fe4000f000000 */
[----:B------:R-:W-:Y:S02]  /*3f90*/  UIMAD.WIDE.U32 UR20, UR4, UR14, URZ ;  /* 0x0000000e041472a5 */ /* 0x000fe4000f8e00ff */
[----:B------:R-:W-:Y:S01]  /*3fa0*/  UIMAD.WIDE.U32 UR22, UR8, UR14, URZ ;  /* 0x0000000e081672a5 */ /* 0x000fe2000f8e00ff */
[----:B------:R-:W-:Y:S02]  /*3fb0*/  UMOV UR5, UR11 ;  /* 0x0000000b00057c82 */ /* 0x000fe40008000000 */
[----:B------:R-:W-:Y:S03]  /*3fc0*/  USHF.R.U32.HI UR6, URZ, UR35, UR5 ;  /* 0x00000023ff067299 */ /* 0x000fe60008011605 */
[----:B------:R-:W-:Y:S01]  /*3fd0*/  UMOV UR5, UR19 ;  /* 0x0000001300057c82 */ /* 0x000fe20008000000 */
[----:B------:R-:W-:Y:S02]  /*3fe0*/  USEL UR6, UR7, UR6, !UP5 ;  /* 0x0000000607067287 */ /* 0x000fe4000e800000 */
[----:B------:R-:W-:Y:S02]  /*3ff0*/  USHF.R.U32.HI UR9, URZ, UR29, UR5 ;  /* 0x0000001dff097299 */ /* 0x000fe40008011605 */
[----:B------:R-:W-:Y:S01]  /*4000*/  UIMAD.WIDE.U32 UR10, UR6, UR14, URZ ;  /* 0x0000000e060a72a5 */ /* 0x000fe2000f8e00ff */
[----:B------:R-:W-:Y:S02]  /*4010*/  UMOV UR5, UR21 ;  /* 0x0000001500057c82 */ /* 0x000fe40008000000 */
[----:B------:R-:W-:Y:S03]  /*4020*/  @UP4 USHF.R.U32.HI UR4, URZ, UR15, UR5 ;  /* 0x0000000fff044299 */ /* 0x000fe60008011605 */
[----:B------:R-:W-:Y:S01]  /*4030*/  UMOV UR5, UR23 ;  /* 0x0000001700057c82 */ /* 0x000fe20008000000 */
[----:B------:R-:W-:Y:S02]  /*4040*/  UIMAD UR4, UR40, UR4, URZ ;  /* 0x00000004280472a4 */ /* 0x000fe4000f8e02ff */
[----:B------:R-:W-:Y:S02]  /*4050*/  @UP4 USHF.R.U32.HI UR8, URZ, UR15, UR5 ;  /* 0x0000000fff084299 */ /* 0x000fe40008011605 */
[----:B------:R-:W-:Y:S02]  /*4060*/  USEL UR5, UR13, UR9, !UP6 ;  /* 0x000000090d057287 */ /* 0x000fe4000f000000 */
[----:B------:R-:W-:Y:S02]  /*4070*/  UIMAD UR9, UR40, UR8, URZ ;  /* 0x00000008280972a4 */ /* 0x000fe4000f8e02ff */
[----:B------:R-:W-:Y:S03]  /*4080*/  UISETP.GE.AND UP0, UPT, UR6, UR4, UPT ;  /* 0x000000040600728c */ /* 0x000fe6000bf06270 */
[----:B------:R-:W-:Y:S01]  /*4090*/  UMOV UR4, UR11 ;  /* 0x0000000b00047c82 */ /* 0x000fe20008000000 */
[----:B------:R-:W-:Y:S02]  /*40a0*/  UISETP.GE.OR UP0, UPT, UR5, UR9, UP0 ;  /* 0x000000090500728c */ /* 0x000fe40008706670 */
[----:B------:R-:W-:Y:S02]  /*40b0*/  USHF.R.U32.HI UR4, URZ, UR15, UR4 ;  /* 0x0000000fff047299 */ /* 0x000fe40008011604 */
[----:B------:R-:W-:Y:S02]  /*40c0*/  UIMAD.WIDE.U32 UR10, UR5, UR14, URZ ;  /* 0x0000000e050a72a5 */ /* 0x000fe4000f8e00ff */
[----:B------:R-:W-:Y:S04]  /*40d0*/  USEL UR12, UR6, UR4, !UP4 ;  /* 0x00000004060c7287 */ /* 0x000fe8000e000000 */
[----:B------:R-:W-:Y:S01]  /*40e0*/  UIADD3 UR9, UPT, UPT, -UR12, URZ, URZ ;  /* 0x000000ff0c097290 */ /* 0x000fe2000fffe1ff */
[----:B------:R-:W-:Y:S02]  /*40f0*/  @!UP0 UMOV UR4, UR11 ;  /* 0x0000000b00048c82 */ /* 0x000fe40008000000 */
[----:B------:R-:W-:Y:S02]  /*4100*/  @!UP0 USHF.R.U32.HI UR4, URZ, UR15, UR4 ;  /* 0x0000000fff048299 */ /* 0x000fe40008011604 */
[----:B------:R-:W-:Y:S02]  /*4110*/  UIMAD UR9, UR40, UR9, UR6 ;  /* 0x00000009280972a4 */ /* 0x000fe4000f8e0206 */
[----:B------:R-:W-:Y:S04]  /*4120*/  @!UP0 USEL UR4, UR5, UR4, !UP4 ;  /* 0x0000000405048287 */ /* 0x000fe8000e000000 */
[----:B------:R-:W-:Y:S02]  /*4130*/  @!UP0 UIMAD UR9, UR8, UR9, UR4 ;  /* 0x00000009080982a4 */ /* 0x000fe4000f8e0204 */
[----:B------:R-:W-:Y:S02]  /*4140*/  @!UP0 UIADD3 UR10, UPT, UPT, UR12, -UR4, URZ ;  /* 0x800000040c0a8290 */ /* 0x000fe4000fffe0ff */
[----:B------:R-:W-:Y:S02]  /*4150*/  UIADD3 UR4, UPT, UPT, -UR5, URZ, URZ ;  /* 0x000000ff05047290 */ /* 0x000fe4000fffe1ff */
[----:B------:R-:W-:Y:S02]  /*4160*/  UIADD3 UR8, UPT, UPT, -UR6, URZ, URZ ;  /* 0x000000ff06087290 */ /* 0x000fe4000fffe1ff */
[----:B------:R-:W-:Y:S02]  /*4170*/  @!UP0 UIMAD UR6, UR10, UR40, UR5 ;  /* 0x000000280a0682a4 */ /* 0x000fe4000f8e0205 */
[----:B------:R-:W-:Y:S02]  /*4180*/  UIMAD UR13, UR16, UR4, UR13 ;  /* 0x00000004100d72a4 */ /* 0x000fe4000f8e020d */
[----:B------:R-:W-:Y:S01]  /*4190*/  UIMAD UR7, UR30, UR8, UR7 ;  /* 0x000000081e0772a4 */ /* 0x000fe2000f8e0207 */
[----:B------:R-:W-:Y:S02]  /*41a0*/  @!UP0 UMOV UR5, UR9 ;  /* 0x0000000900058c82 */ /* 0x000fe40008000000 */
[----:B------:R-:W-:Y:S02]  /*41b0*/  UIMAD UR13, UR5, UR16, UR13 ;  /* 0x00000010050d72a4 */ /* 0x000fe4000f8e020d */
[----:B------:R-:W-:Y:S11]  /*41c0*/  UIMAD UR7, UR6, UR30, UR7 ;  /* 0x0000001e060772a4 */ /* 0x000ff6000f8e0207 */
[----:B------:R-:W-:Y:S01]  /*41d0*/  @!UPT UIADD3 URZ, UPT, UPT, URZ, URZ, URZ ;  /* 0x000000fffffff290 */ /* 0x000fe2000fffe0ff */
.L_x_75:
[----:B------:R-:W2:Y:S01]  /*41e0*/  @!UP2 LDCU.128 UR20, c[0x0][0xb10] ;  /* 0x00016200ff14a7ac */ /* 0x000ea20008000c00 */
[C---:B----4-:R-:W-:Y:S02]  /*41f0*/  ISETP.NE.U32.AND P1, PT, R4.reuse, RZ, PT ;  /* 0x000000ff0400720c */ /* 0x050fe40003f25070 */
[----:B------:R-:W-:Y:S02]  /*4200*/  ISETP.NE.U32.AND P0, PT, R4, RZ, PT ;  /* 0x000000ff0400720c */ /* 0x000fe40003f05070 */
[C---:B------:R-:W-:Y:S02]  /*4210*/  ISETP.NE.AND.EX P1, PT, R5.reuse, RZ, PT, P1 ;  /* 0x000000ff0500720c */ /* 0x040fe40003f25310 */
[----:B------:R-:W-:Y:S01]  /*4220*/  ISETP.NE.AND.EX P0, PT, R5, RZ, PT, P0 ;  /* 0x000000ff0500720c */ /* 0x000fe20003f05300 */
[----:B------:R-:W3:Y:S01]  /*4230*/  @!UP2 LDCU UR5, c[0x0][0xb0c] ;  /* 0x00016180ff05a7ac */ /* 0x000ee20008000800 */
[----:B------:R-:W-:Y:S01]  /*4240*/  SHF.L.U32 R6, R15, 0x1f, RZ ;  /* 0x0000001f0f067819 */ /* 0x000fe200000006ff */
[----:B--2---:R-:W-:Y:S07]  /*4250*/  UIMAD.WIDE.U32 UR8, UR13, UR20, URZ ;  /* 0x000000140d0872a5 */ /* 0x004fee000f8e00ff */
[----:B------:R-:W-:Y:S01]  /*4260*/  @!UP2 UMOV UR4, UR9 ;  /* 0x000000090004ac82 */ /* 0x000fe20008000000 */
[----:B---3--:R-:W-:Y:S02]  /*4270*/  @!UP2 UISETP.NE.AND UP0, UPT, UR5, 0x1, UPT ;  /* 0x000000010500a88c */ /* 0x008fe4000bf05270 */
[----:B------:R-:W-:Y:S02]  /*4280*/  @!UP2 USHF.R.U32.HI UR4, URZ, UR21, UR4 ;  /* 0x00000015ff04a299 */ /* 0x000fe40008011604 */
[----:B------:R-:W-:Y:S02]  /*4290*/  UIMAD.WIDE.U32 UR8, UR7, UR23, URZ ;  /* 0x00000017070872a5 */ /* 0x000fe4000f8e00ff */
[----:B------:R-:W-:Y:S02]  /*42a0*/  @!UP2 USEL UR10, UR13, UR4, !UP0 ;  /* 0x000000040d0aa287 */ /* 0x000fe4000c000000 */
[----:B------:R-:W-:Y:S03]  /*42b0*/  @!UP2 UISETP.NE.AND UP0, UPT, UR22, 0x1, UPT ;  /* 0x000000011600a88c */ /* 0x000fe6000bf05270 */
[----:B------:R-:W-:Y:S02]  /*42c0*/  @!UP2 UMOV UR6, UR9 ;  /* 0x000000090006ac82 */ /* 0x000fe40008000000 */
[----:B------:R-:W2:Y:S02]  /*42d0*/  @!UP2 LDCU UR4, c[0x0][0xb20] ;  /* 0x00016400ff04a7ac */ /* 0x000ea40008000800 */
[----:B--2---:R-:W-:Y:S04]  /*42e0*/  @!UP2 USHF.R.U32.HI UR6, URZ, UR4, UR6 ;  /* 0x00000004ff06a299 */ /* 0x004fe80008011606 */
[----:B------:R-:W-:Y:S04]  /*42f0*/  @!UP2 USEL UR6, UR7, UR6, !UP0 ;  /* 0x000000060706a287 */ /* 0x000fe8000c000000 */
[----:B------:R-:W-:Y:S02]  /*4300*/  @!UP2 UIADD3 UR4, UPT, UPT, -UR10, UR6, URZ ;  /* 0x000000060a04a290 */ /* 0x000fe4000fffe1ff */
[----:B------:R-:W-:Y:S02]  /*4310*/  @!UP2 UIADD3 UR6, UPT, UPT, UR10, -UR6, URZ ;  /* 0x800000060a06a290 */ /* 0x000fe4000fffe0ff */
[----:B------:R-:W-:Y:S02]  /*4320*/  @!UP2 UIMAD UR13, UR4, UR5, UR13 ;  /* 0x00000005040da2a4 */ /* 0x000fe4000f8e020d */
[----:B------:R-:W-:Y:S01]  /*4330*/  @!UP2 UIMAD UR7, UR6, UR22, UR7 ;  /* 0x000000160607a2a4 */ /* 0x000fe2000f8e0207 */
[----:B------:R-:W-:Y:S11]  /*4340*/  BRA.U UP3, `(.L_x_76) ;  /* 0x0000000103107547 */ /* 0x000ff6000b800000 */
[----:B------:R-:W-:Y:S04]  /*4350*/  MOV R8, UR34 ;  /* 0x0000002200087c02 */ /* 0x000fe80008000f00 */
[----:B------:R-:W-:Y:S04]  /*4360*/  SHF.L.U32 R8, R8, 0x1f, RZ ;  /* 0x0000001f08087819 */ /* 0x000fe800000006ff */
[----:B------:R-:W2:Y:S02]  /*4370*/  SYNCS.PHASECHK.TRANS64.TRYWAIT P2, [UR17+0x48], R8 ;  /* 0x00004808ff0075a7 */ /* 0x000ea40008041111 */
[----:B--2---:R-:W-:Y:S05]  /*4380*/  @!P2 BRA `(.L_x_77) ;  /* 0x000000280024a947 */ /* 0x004fea0003800000 */
.L_x_76:
[----:B------:R-:W-:Y:S05]  /*4390*/  @!P1 BRA `(.L_x_78) ;  /* 0x0000000000309947 */ /* 0x000fea0003800000 */
[----:B------:R-:W-:Y:S01]  /*43a0*/  ISETP.NE.U32.AND P1, PT, R2, RZ, PT ;  /* 0x000000ff0200720c */ /* 0x000fe20003f25070 */
[----:B------:R-:W2:Y:S01]  /*43b0*/  LDCU.64 UR4, c[0x0][0x358] ;  /* 0x00006b00ff0477ac */ /* 0x000ea20008000a00 */
[----:B------:R-:W-:Y:S02]  /*43c0*/  IMAD.MOV.U32 R79, RZ, RZ, 0x1 ;  /* 0x00000001ff4f7424 */ /* 0x000fe400078e00ff */
[----:B------:R-:W-:Y:S11]  /*43d0*/  ISETP.NE.AND.EX P1, PT, R3, RZ, PT, P1 ;  /* 0x000000ff0300720c */ /* 0x000ff60003f25310 */
[----:B------:R-:W-:Y:S02]  /*43e0*/  @!UPT UIADD3 URZ, UPT, UPT, URZ, URZ, URZ ;  /* 0x000000fffffff290 */ /* 0x000fe4000fffe0ff */
[----:B-1----:R-:W1:Y:S01]  /*43f0*/  @P1 LDC.64 R8, c[0x0][0x888] ;  /* 0x00022200ff081b82 */ /* 0x002e620000000a00 */
[----:B------:R-:W-:Y:S04]  /*4400*/  @P1 IMAD R0, R4, UR36, RZ ;  /* 0x0000002404001c24 */ /* 0x000fe8000f8e02ff */
[----:B-1----:R-:W-:Y:S04]  /*4410*/  @P1 IMAD.WIDE R8, R0, 0x4, R8 ;  /* 0x0000000400081825 */ /* 0x002fe800078e0208 */
[----:B------:R-:W-:Y:S01]  /*4420*/  HFMA2 R0, -RZ, RZ, 0, 5.9604644775390625e-08 ;  /* 0x00000001ff007431 */ /* 0x000fe200000001ff */
[----:B--2--5:R2:W5:Y:S04]  /*4430*/  @P1 LDG.E R39, desc[UR4][R8.64] ;  /* 0x0000000408271981 */ /* 0x024568000c1e1900 */
[----:B------:R-:W-:Y:S01]  /*4440*/  @!P1 PRMT R79, R0, 0x7610, R79 ;  /* 0x00007610004f9816 */ /* 0x000fe2000000004f */
[----:B--2---:R-:W3:Y:S06]  /*4450*/  @!P1 LDC R39, c[0x0][0x880] ;  /* 0x00022000ff279b82 */ /* 0x004eec0000000800 */
.L_x_78:
[----:B---3-5:R-:W-:Y:S01]  /*4460*/  @!P0 FSETP.EQ.AND P1, PT, R39, RZ, PT ;  /* 0x000000ff2700820b */ /* 0x028fe20003f22000 */
[----:B------:R-:W-:Y:S01]  /*4470*/  @!UPT UIADD3 URZ, UPT, UPT, URZ, URZ, URZ ;  /* 0x000000fffffff290 */ /* 0x000fe2000fffe0ff */
[----:B------:R-:W-:Y:S11]  /*4480*/  @!P0 BRA `(.L_x_79) ;  /* 0x0000000000188947 */ /* 0x000ff60003800000 */
[----:B------:R-:W-:Y:S02]  /*4490*/  LOP3.LUT P0, RZ, R79, 0xff, RZ, 0xc0, !PT ;  /* 0x000000ff4fff7812 */ /* 0x000fe4000780c0ff */
[----:B------:R-:W-:Y:S04]  /*44a0*/  ISETP.NE.U32.AND P1, PT, R2, RZ, PT ;  /* 0x000000ff0200720c */ /* 0x000fe80003f25070 */
[----:B------:R-:W-:Y:S04]  /*44b0*/  ISETP.NE.AND.EX P1, PT, R3, RZ, PT, P1 ;  /* 0x000000ff0300720c */ /* 0x000fe80003f25310 */
[----:B------:R-:W-:Y:S03]  /*44c0*/  PLOP3.LUT P1, PT, P1, PT, PT, 0x8, 0x80 ;  /* 0x000000000080781c */ /* 0x000fe60000f2e170 */
[----:B------:R-:W-:Y:S11]  /*44d0*/  @P0 FSETP.EQ.AND P1, PT, R39, RZ, PT ;  /* 0x000000ff2700020b */ /* 0x000ff60003f22000 */
[----:B------:R-:W-:Y:S02]  /*44e0*/  @!UPT UIADD3 URZ, UPT, UPT, URZ, URZ, URZ ;  /* 0x000000fffffff290 */ /* 0x000fe4000fffe0ff */
.L_x_79:
[----:B------:R-:W2:Y:S01]  /*44f0*/  SYNCS.PHASECHK.TRANS64.TRYWAIT P0, [UR17+0x38], R6 ;  /* 0x00003806ff0075a7 */ /* 0x000ea20008001111 */
[----:B------:R-:W-:Y:S02]  /*4500*/  ELECT P2, URZ, PT ;  /* 0x0000000000ff782f */ /* 0x000fe40003840000 */
[----:B------:R-:W-:Y:S01]  /*4510*/  IADD3 R14, PT, PT, R14, 0x1, RZ ;  /* 0x000000010e0e7810 */ /* 0x000fe20007ffe0ff */
[----:B--2---:R-:W-:Y:S10]  /*4520*/  @!P0 BRA `(.L_x_80) ;  /* 0x0000002400d48947 */ /* 0x004ff40003800000 */
.L_x_129:
[----:B------:R-:W-:Y:S01]  /*4530*/  PLOP3.LUT P1, PT, P1, P2, PT, 0xf2, 0x2f ;  /* 0x00000000002f781c */ /* 0x000fe20000f25e72 */
[----:B------:R-:W-:Y:S01]  /*4540*/  UMOV UR18, 0x0 ;  /* 0x0000000000127882 */ /* 0x000fe20000000000 */
[----:B------:R-:W-:Y:S01]  /*4550*/  UMOV UR19, 0x10000000 ;  /* 0x1000000000137882 */ /* 0x000fe20000000000 */
[----:B------:R-:W-:Y:S01]  /*4560*/  UMOV UR12, UR36 ;  /* 0x00000024000c7c82 */ /* 0x000fe20008000000 */
[----:B------:R-:W-:Y:S01]  /*4570*/  LOP3.LUT R15, R15, 0x1, RZ, 0x3c, !PT ;  /* 0x000000010f0f7812 */ /* 0x000fe200078e3cff */
[----:B------:R-:W-:Y:S01]  /*4580*/  UPLOP3.LUT UP3, UPT, UPT, UPT, UPT, 0x80, 0x8 ;  /* 0x000000000008789c */ /* 0x000fe20003f6f070 */
[----:B------:R-:W-:Y:S07]  /*4590*/  UMOV UR36, UR24 ;  /* 0x0000001800247c82 */ /* 0x000fee0008000000 */
[----:B-1----:R-:W-:Y:S01]  /*45a0*/  @!P1 IADD3 R6, P0, PT, R16, 0x580, RZ ;  /* 0x0000058010069810 */ /* 0x002fe20007f1e0ff */
[----:B------:R-:W-:Y:S03]  /*45b0*/  VOTEU.ALL UP0, P1 ;  /* 0x0000000000ff7886 */ /* 0x000fe60000800000 */
[----:B------:R-:W-:Y:S01]  /*45c0*/  @!P1 R2UR UR5, R6 ;  /* 0x00000000060592ca */ /* 0x000fe200000e0000 */
[----:B------:R-:W-:Y:S01]  /*45d0*/  @!P1 IMAD.X R0, RZ, RZ, R17, P0 ;  /* 0x000000ffff009224 */ /* 0x000fe200000e0611 */
[----:B------:R-:W-:Y:S01]  /*45e0*/  @!UP0 USHF.L.U32 UR10, UR45, 0x6, URZ ;  /* 0x000000062d0a8899 */ /* 0x000fe200080006ff */
[----:B------:R-:W-:Y:S01]  /*45f0*/  ISETP.NE.AND P0, PT, R14, 0x2, PT ;  /* 0x000000020e00780c */ /* 0x000fe20003f05270 */
[----:B------:R-:W-:Y:S02]  /*4600*/  @!UP0 USHF.L.U32 UR11, UR46, 0x6, URZ ;  /* 0x000000062e0b8899 */ /* 0x000fe400080006ff */
[----:B------:R-:W-:Y:S01]  /*4610*/  @!P1 R2UR UR4, R0 ;  /* 0x00000000000492ca */ /* 0x000fe200000e0000 */
[----:B------:R-:W-:Y:S01]  /*4620*/  @!UP0 UIADD3 UR8, UPT, UPT, UR17, 0x200, URZ ;  /* 0x0000020011088890 */ /* 0x000fe2000fffe0ff */
[----:B------:R-:W-:Y:S01]  /*4630*/  SEL R0, RZ, 0x1, P0 ;  /* 0x00000001ff007807 */ /* 0x000fe20000000000 */
[----:B------:R-:W-:Y:S01]  /*4640*/  @!UP0 UIADD3 UR9, UPT, UPT, UR17, 0x30, URZ ;  /* 0x0000003011098890 */ /* 0x000fe2000fffe0ff */
[----:B------:R-:W-:Y:S01]  /*4650*/  SEL R14, R14, RZ, P0 ;  /* 0x000000ff0e0e7207 */ /* 0x000fe20000000000 */
[----:B------:R-:W-:Y:S01]  /*4660*/  VOTEU.ALL UP0, P1 ;  /* 0x0000000000ff7886 */ /* 0x000fe20000800000 */
[----:B------:R-:W-:Y:S01]  /*4670*/  LOP3.LUT R13, R13, R0, RZ, 0x3c, !PT ;  /* 0x000000000d0d7212 */ /* 0x000fe200078e3cff */
[----:B------:R-:W-:Y:S01]  /*4680*/  IMAD.U32 R8, RZ, RZ, UR5 ;  /* 0x00000005ff087e24 */ /* 0x000fe2000f8e00ff */
[----:B------:R-:W-:Y:S02]  /*4690*/  UIADD3 UR45, UPT, UPT, UR7, UR57, URZ ;  /* 0x00000039072d7290 */ /* 0x000fe4000fffe0ff */
[----:B------:R-:W-:Y:S03]  /*46a0*/  UIADD3 UR46, UPT, UPT, UR13, UR60, URZ ;  /* 0x0000003c0d2e7290 */ /* 0x000fe6000fffe0ff */
[----:B------:R-:W-:Y:S01]  /*46b0*/  IMAD.U32 R9, RZ, RZ, UR4 ;  /* 0x00000004ff097e24 */ /* 0x000fe2000f8e00ff */
[----:B------:R-:W-:Y:S04]  /*46c0*/  @!P1 R2UR UR4, R8 ;  /* 0x00000000080492ca */ /* 0x000fe800000e0000 */
[----:B------:R-:W-:Y:S11]  /*46d0*/  @!P1 R2UR UR5, R9 ;  /* 0x00000000090592ca */ /* 0x000ff600000e0000 */
[----:B------:R-:W-:Y:S02]  /*46e0*/  @!UPT UIADD3 URZ, UPT, UPT, URZ, URZ, URZ ;  /* 0x000000fffffff290 */ /* 0x000fe4000fffe0ff */
[----:B------:R2:W-:Y:S01]  /*46f0*/  @!UP0 UTMALDG.3D [UR8], [UR4], desc[UR18] ;  /* 0x00001208040085b4 */ /* 0x0005e20008011000 */
[----:B------:R2:W-:Y:S01]  /*4700*/  @!P1 SYNCS.ARRIVE.TRANS64.RED.A0TR RZ, [UR17+0x30], R7 ;  /* 0x00003007ffff99a7 */ /* 0x0005e20008300411 */
[----:B------:R-:W-:Y:S01]  /*4710*/  SYNCS.ARRIVE.TRANS64.RED.A1T0 RZ, [UR48], RZ ;  /* 0x000000ffffff79a7 */ /* 0x000fe20008100430 */
[----:B------:R-:W-:Y:S05]  /*4720*/  BRA.U UP1, `(.L_x_81) ;  /* 0xfffffff5018c7547 */ /* 0x000fea000b83ffff */
[----:B------:R-:W-:Y:S07]  /*4730*/  MOV R0, UR17 ;  /* 0x0000001100007c02 */ /* 0x000fee0008000f00 */
.L_x_82:
[----:B-1----:R-:W-:-:S04]  /*4740*/  SHF.L.U32 R2, R15, 0x1f, RZ ;  /* 0x0000001f0f027819 */ /* 0x002fc800000006ff */
[----:B------:R1:W3:Y:S03]  /*4750*/  SYNCS.PHASECHK.TRANS64.TRYWAIT P0, [R0+URZ+0x38], R2 ;  /* 0x00003802000075a7 */ /* 0x0002e600080011ff */
[----:B---3--:R-:W-:Y:S05]  /*4760*/  @!P0 NANOSLEEP.SYNCS 0x989680 ;  /* 0x009896800000895d */ /* 0x008fea0003900000 */
[----:B------:R-:W3:Y:S02]  /*4770*/  @!P0 SYNCS.PHASECHK.TRANS64 P0, [R0+URZ+0x38], R2 ;  /* 0x00003802000085a7 */ /* 0x000ee400080010ff */
[----:B--23--:R-:W-:Y:S05]  /*4780*/  @P0 EXIT ;  /* 0x000000000000094d */ /* 0x00cfea0003800000 */
[----:B------:R-:W-:Y:S05]  /*4790*/  BRA `(.L_x_82) ;  /* 0xfffffffc00e87947 */ /* 0x000fea000383ffff */
.L_x_73:
[----:B------:R-:W-:-:S06]  /*47a0*/  UISETP.GE.AND UP0, UPT, UR22, 0x4, UPT ;  /* 0x000000041600788c */ /* 0x000fcc000bf06270 */
[----:B------:R-:W-:-:S13]  /*47b0*/  PLOP3.LUT P0, PT, PT, PT, UP0, 0x80, 0x8 ;  /* 0x000000000008781c */ /* 0x000fda0003f0f008 */
[----:B------:R-:W-:Y:S05]  /*47c0*/  @!P0 EXIT ;  /* 0x000000000000894d */ /* 0x000fea0003800000 */
[----:B------:R-:W-:Y:S01]  /*47d0*/  BAR.SYNC.DEFER_BLOCKING 0x6, 0xa0 ;  /* 0x0182800000007b1d */ /* 0x000fe20000010000 */
[C---:B------:R-:W-:Y:S02]  /*47e0*/  IMAD.SHL.U32 R7, R76.reuse, 0x40, RZ ;  /* 0x000000404c077824 */ /* 0x040fe400078e00ff */
[----:B------:R-:W-:Y:S02]  /*47f0*/  HFMA2 R81, -RZ, RZ, 0, 0 ;  /* 0x00000000ff517431 */ /* 0x000fe400000001ff */
[C---:B------:R-:W-:Y:S01]  /*4800*/  IMAD.SHL.U32 R4, R76.reuse, 0x20, RZ ;  /* 0x000000204c047824 */ /* 0x040fe200078e00ff */
[----:B------:R-:W-:Y:S01]  /*4810*/  CS2R R82, SRZ ;  /* 0x0000000000527805 */ /* 0x000fe2000001ff00 */
[----:B------:R-:W-:Y:S01]  /*4820*/  IMAD.SHL.U32 R6, R76, 0x2, RZ ;  /* 0x000000024c067824 */ /* 0x000fe200078e00ff */
[----:B------:R-:W-:Y:S01]  /*4830*/  UMOV UR44, 0x400 ;  /* 0x00000400002c7882 */ /* 0x000fe20000000000 */
[----:B------:R-:W-:Y:S01]  /*4840*/  LOP3.LUT R5, R7, 0x180, RZ, 0xc0, !PT ;  /* 0x0000018007057812 */ /* 0x000fe200078ec0ff */
[----:B------:R-:W-:Y:S01]  /*4850*/  ULEA UR44, UR48, UR44, 0x18 ;  /* 0x0000002c302c7291 */ /* 0x000fe2000f8ec0ff */
[----:B------:R-:W-:Y:S01]  /*4860*/  LOP3.LUT R4, R4, 0xc00, RZ, 0xc0, !PT ;  /* 0x00000c0004047812 */ /* 0x000fe200078ec0ff */
[----:B------:R-:W1:Y:S01]  /*4870*/  LDC.64 R72, c[0x0][0x888] ;  /* 0x00022200ff487b82 */ /* 0x000e620000000a00 */
[----:B------:R-:W-:Y:S01]  /*4880*/  LOP3.LUT R6, R5, 0x20, R6, 0xf8, !PT ;  /* 0x0000002005067812 */ /* 0x000fe200078ef806 */
[----:B------:R-:W-:Y:S01]  /*4890*/  IMAD.SHL.U32 R5, R76, 0x8, RZ ;  /* 0x000000084c057824 */ /* 0x000fe200078e00ff */
[----:B------:R-:W-:Y:S01]  /*48a0*/  LOP3.LUT R4, R4, 0x40, R7, 0xf8, !PT ;  /* 0x0000004004047812 */ /* 0x000fe200078ef807 */
[----:B------:R-:W-:Y:S01]  /*48b0*/  IMAD.U32 R37, R76, 0x10000, RZ ;  /* 0x000100004c257824 */ /* 0x000fe200078e00ff */
[----:B------:R-:W-:Y:S01]  /*48c0*/  UIADD3 UR4, UPT, UPT, UR44, 0x1200, URZ ;  /* 0x000012002c047890 */ /* 0x000fe2000fffe0ff */
[----:B------:R-:W-:Y:S01]  /*48d0*/  IMAD.MOV.U32 R36, RZ, RZ, RZ ;  /* 0x000000ffff247224 */ /* 0x000fe200078e00ff */
[----:B------:R-:W-:Y:S01]  /*48e0*/  LOP3.LUT R5, R6, 0x30, R5, 0x78, !PT ;  /* 0x0000003006057812 */ /* 0x000fe200078e7805 */
[----:B------:R-:W2:Y:S01]  /*48f0*/  LDC.64 R74, c[0x0][0x890] ;  /* 0x00022400ff4a7b82 */ /* 0x000ea20000000a00 */
[----:B------:R-:W-:Y:S01]  /*4900*/  LOP3.LUT R4, R4, 0x200, R7, 0xf8, !PT ;  /* 0x0000020004047812 */ /* 0x000fe200078ef807 */
[----:B------:R-:W-:Y:S01]  /*4910*/  IMAD.MOV.U32 R84, RZ, RZ, RZ ;  /* 0x000000ffff547224 */ /* 0x000fe200078e00ff */
[----:B------:R-:W-:Y:S01]  /*4920*/  LOP3.LUT R37, R37, 0x600000, RZ, 0xc0, !PT ;  /* 0x0060000025257812 */ /* 0x000fe200078ec0ff */
[----:B------:R-:W-:Y:S01]  /*4930*/  IMAD.U32 R85, RZ, RZ, UR4 ;  /* 0x00000004ff557e24 */ /* 0x000fe2000f8e00ff */
[----:B------:R-:W-:Y:S01]  /*4940*/  LOP3.LUT R78, R4, R5, RZ, 0xfc, !PT ;  /* 0x00000005044e7212 */ /* 0x000fe200078efcff */
[----:B------:R-:W3:Y:S01]  /*4950*/  LDS R0, [UR44+0x100] ;  /* 0x0001002cff007984 */ /* 0x000ee20008000800 */
[----:B------:R-:W-:Y:S01]  /*4960*/  IMAD.SHL.U32 R4, R76, 0x10, RZ ;  /* 0x000000104c047824 */ /* 0x000fe200078e00ff */
[----:B------:R-:W4:Y:S01]  /*4970*/  LDC.64 R70, c[0x0][0x8b0] ;  /* 0x00022c00ff467b82 */ /* 0x000f220000000a00 */
[----:B------:R-:W-:Y:S01]  /*4980*/  IADD3 R77, PT, PT, R78, UR44, RZ ;  /* 0x0000002c4e4d7c10 */ /* 0x000fe2000fffe0ff */
[----:B------:R-:W1:Y:S02]  /*4990*/  LDCU UR50, c[0x0][0x370] ;  /* 0x00006e00ff3277ac */ /* 0x000e640008000800 */
[----:B------:R-:W-:Y:S01]  /*49a0*/  LOP3.LUT R4, R4, 0x20, RZ, 0xc0, !PT ;  /* 0x0000002004047812 */ /* 0x000fe200078ec0ff */
[----:B------:R-:W1:Y:S03]  /*49b0*/  LDCU.64 UR62, c[0x0][0x348] ;  /* 0x00006900ff3e77ac */ /* 0x000e660008000a00 */
[----:B------:R-:W1:Y:S01]  /*49c0*/  LDC.64 R68, c[0x0][0x8a8] ;  /* 0x00022a00ff447b82 */ /* 0x000e620000000a00 */
[----:B------:R-:W-:Y:S01]  /*49d0*/  IADD3 R77, PT, PT, -R4, 0x200, R77 ;  /* 0x00000200044d7810 */ /* 0x000fe20007ffe14d */
[----:B------:R-:W1:Y:S01]  /*49e0*/  LDCU UR41, c[0x0][0xb0c] ;  /* 0x00016180ff2977ac */ /* 0x000e620008000800 */
[----:B------:R-:W1:Y:S01]  /*49f0*/  LDCU UR39, c[0x0][0xb30] ;  /* 0x00016600ff2777ac */ /* 0x000e620008000800 */
[----:B------:R-:W1:Y:S01]  /*4a00*/  LDCU.64 UR58, c[0x0][0x888] ;  /* 0x00011100ff3a77ac */ /* 0x000e620008000a00 */
[----:B------:R-:W1:Y:S01]  /*4a10*/  LDCU.64 UR42, c[0x0][0xb28] ;  /* 0x00016500ff2a77ac */ /* 0x000e620008000a00 */
[----:B------:R-:W1:Y:S01]  /*4a20*/  LDCU.128 UR52, c[0x0][0xb10] ;  /* 0x00016200ff3477ac */ /* 0x000e620008000c00 */
[----:B------:R-:W1:Y:S01]  /*4a30*/  LDCU UR49, c[0x0][0x374] ;  /* 0x00006e80ff3177ac */ /* 0x000e620008000800 */
[----:B------:R-:W-:Y:S01]  /*4a40*/  UIADD3 UR56, UPT, UPT, UR44, 0x200, URZ ;  /* 0x000002002c387890 */ /* 0x000fe2000fffe0ff */
[----:B---3--:R-:W-:-:S11]  /*4a50*/  IMAD.IADD R37, R0, 0x1, R37 ;  /* 0x0000000100257824 */ /* 0x008fd600078e0225 */
.L_x_100:
[----:B------:R-:W-:Y:S02]  /*4a60*/  LEA R3, R81, UR44, 0x3 ;  /* 0x0000002c51037c11 */ /* 0x000fe4000f8e18ff */
[----:B------:R-:W-:Y:S02]  /*4a70*/  SHF.L.U32 R0, R83, 0x1f, RZ ;  /* 0x0000001f53007819 */ /* 0x000fe400000006ff */
[----:B-1----:R-:W-:Y:S02]  /*4a80*/  LEA R4, R81, UR44, 0x4 ;  /* 0x0000002c51047c11 */ /* 0x002fe4000f8e20ff */
[----:B------:R-:W3:Y:S02]  /*4a90*/  SYNCS.PHASECHK.TRANS64.TRYWAIT P0, [R3+URZ+0x50], R0 ;  /* 0x00005000030075a7 */ /* 0x000ee400080011ff */
[----:B--23--:R-:W-:Y:S05]  /*4aa0*/  @!P0 BRA `(.L_x_83) ;  /* 0x00000020008c8947 */ /* 0x00cfea0003800000 */
.L_x_130:
[----:B------:R-:W1:Y:S01]  /*4ab0*/  LDS.128 R4, [R4+0xe0] ;  /* 0x0000e00004047984 */ /* 0x000e620000000c00 */
[----:B------:R-:W-:Y:S01]  /*4ac0*/  UISETP.GE.AND UP0, UPT, UR40, 0x1, UPT ;  /* 0x000000012800788c */ /* 0x000fe2000bf06270 */
[----:B------:R-:W-:Y:S01]  /*4ad0*/  @!PT LDS RZ, [RZ] ;  /* 0x00000000fffff984 */ /* 0x000fe20000000800 */
[----:B------:R-:W-:Y:S01]  /*4ae0*/  @!PT LDS RZ, [RZ] ;  /* 0x00000000fffff984 */ /* 0x000fe20000000800 */
[----:B------:R-:W-:Y:S01]  /*4af0*/  @!PT LDS RZ, [RZ] ;  /* 0x00000000fffff984 */ /* 0x000fe20000000800 */
[----:B------:R-:W-:Y:S01]  /*4b00*/  @!PT LDS RZ, [RZ] ;  /* 0x00000000fffff984 */ /* 0x000fe20000000800 */
[----:B------:R2:W-:Y:S06]  /*4b10*/  MEMBAR.ALL.CTA ;  /* 0x0000000000007992 */ /* 0x0005ec0000008000 */
[----:B--2---:R-:W2:Y:S01]  /*4b20*/  FENCE.VIEW.ASYNC.S ;  /* 0x00000000000073c6 */ /* 0x004ea20000000000 */
[----:B-1----:R-:W-:Y:S11]  /*4b30*/  LOP3.LUT P0, RZ, R6, 0x1, RZ, 0xc0, !PT ;  /* 0x0000000106ff7812 */ /* 0x002ff6000780c0ff */
[----:B------:R-:W-:Y:S02]  /*4b40*/  @!UPT UIADD3 URZ, UPT, UPT, URZ, URZ, URZ ;  /* 0x000000fffffff290 */ /* 0x000fe4000fffe0ff */
[----:B--2---:R-:W-:Y:S01]  /*4b50*/  VOTEU.ANY UP1, P0 ;  /* 0x0000000000ff7886 */ /* 0x004fe20000020100 */
[----:B------:R-:W-:Y:S01]  /*4b60*/  PLOP3.LUT P0, PT, PT, PT, UP1, 0x80, 0x8 ;  /* 0x000000000008781c */ /* 0x000fe20003f0f018 */
[----:B------:R-:W-:Y:S11]  /*4b70*/  UP2UR UR47, UPR, URZ, 0x2 ;  /* 0x00000002ff2f7883 */ /* 0x000ff60008000000 */
[----:B------:R-:W-:Y:S01]  /*4b80*/  @!UPT UIADD3 URZ, UPT, UPT, URZ, URZ, URZ ;  /* 0x000000fffffff290 */ /* 0x000fe2000fffe0ff */
[----:B---3--:R-:W-:Y:S02]  /*4b90*/  @P0 SHF.R.U32.HI R0, RZ, 0x10, R5 ;  /* 0x00000010ff000819 */ /* 0x008fe40000011605 */
        /* <DEDUP_REMOVED lines=12> */
[----:B------:R-:W2:Y:S01]  /*4c60*/  LDCU UR12, c[0x0][0xb20] ;  /* 0x00016400ff0c77ac */ /* 0x000ea20008000800 */
[----:B------:R-:W-:Y:S02]  /*4c70*/  UIMAD.WIDE.U32 UR4, UR49, UR55, URZ ;  /* 0x00000037310472a5 */ /* 0x000fe4000f8e00ff */
[----:B------:R-:W-:Y:S02]  /*4c80*/  UIMAD.WIDE.U32 UR6, UR50, UR52, URZ ;  /* 0x00000034320672a5 */ /* 0x000fe4000f8e00ff */
[----:B------:R-:W-:Y:S02]  /*4c90*/  UISETP.NE.AND UP0, UPT, UR54, 0x1, UPT ;  /* 0x000000013600788c */ /* 0x000fe4000bf05270 */
[----:B------:R-:W-:Y:S02]  /*4ca0*/  UIMAD.WIDE.U32 UR8, UR37, UR55, URZ ;  /* 0x00000037250872a5 */ /* 0x000fe4000f8e00ff */
[----:B------:R-:W-:Y:S02]  /*4cb0*/  UIMAD.WIDE.U32 UR10, UR38, UR52, URZ ;  /* 0x00000034260a72a5 */ /* 0x000fe4000f8e00ff */
[----:B------:R-:W-:Y:S02]  /*4cc0*/  UISETP.NE.AND UP1, UPT, UR41, 0x1, UPT ;  /* 0x000000012900788c */ /* 0x000fe4000bf25270 */
[----:B------:R-:W-:Y:S01]  /*4cd0*/  UISETP.NE.AND UP2, UPT, UR40, 0x1, UPT ;  /* 0x000000012800788c */ /* 0x000fe2000bf45270 */
[----:B------:R-:W-:Y:S02]  /*4ce0*/  UMOV UR4, UR5 ;  /* 0x0000000500047c82 */ /* 0x000fe40008000000 */
[----:B--2---:R-:W-:Y:S03]  /*4cf0*/  USHF.R.U32.HI UR5, URZ, UR12, UR4 ;  /* 0x0000000cff057299 */ /* 0x004fe60008011604 */
[----:B------:R-:W-:Y:S02]  /*4d00*/  UMOV UR4, UR7 ;  /* 0x0000000700047c82 */ /* 0x000fe40008000000 */
[----:B------:R-:W-:Y:S02]  /*4d10*/  USHF.R.U32.HI UR7, URZ, UR53, UR4 ;  /* 0x00000035ff077299 */ /* 0x000fe40008011604 */
[----:B------:R-:W-:Y:S02]  /*4d20*/  USEL UR4, UR49, UR5, !UP0 ;  /* 0x0000000531047287 */ /* 0x000fe4000c000000 */
[----:B------:R-:W-:Y:S01]  /*4d30*/  USEL UR7, UR50, UR7, !UP1 ;  /* 0x0000000732077287 */ /* 0x000fe2000c800000 */
[----:B------:R-:W-:Y:S01]  /*4d40*/  UMOV UR5, UR9 ;  /* 0x0000000900057c82 */ /* 0x000fe20008000000 */
[----:B------:R-:W-:Y:S02]  /*4d50*/  UIMAD.WIDE.U32 UR8, UR4, UR42, URZ ;  /* 0x0000002a040872a5 */ /* 0x000fe4000f8e00ff */
[----:B------:R-:W-:Y:S03]  /*4d60*/  USHF.R.U32.HI UR6, URZ, UR12, UR5 ;  /* 0x0000000cff067299 */ /* 0x000fe60008011605 */
[----:B------:R-:W-:Y:S01]  /*4d70*/  UMOV UR5, UR11 ;  /* 0x0000000b00057c82 */ /* 0x000fe20008000000 */
[----:B------:R-:W-:Y:S02]  /*4d80*/  UIMAD.WIDE.U32 UR10, UR7, UR42, URZ ;  /* 0x0000002a070a72a5 */ /* 0x000fe4000f8e00ff */
[----:B------:R-:W-:Y:S02]  /*4d90*/  USHF.R.U32.HI UR12, URZ, UR53, UR5 ;  /* 0x00000035ff0c7299 */ /* 0x000fe40008011605 */
[----:B------:R-:W-:Y:S01]  /*4da0*/  USEL UR6, UR37, UR6, !UP0 ;  /* 0x0000000625067287 */ /* 0x000fe2000c000000 */
[----:B------:R-:W-:Y:S02]  /*4db0*/  UMOV UR5, UR9 ;  /* 0x0000000900057c82 */ /* 0x000fe40008000000 */
[----:B------:R-:W-:Y:S01]  /*4dc0*/  UMOV UR10, UR11 ;  /* 0x0000000b000a7c82 */ /* 0x000fe20008000000 */
[----:B------:R-:W-:Y:S02]  /*4dd0*/  @UP2 USHF.R.U32.HI UR4, URZ, UR43, UR5 ;  /* 0x0000002bff042299 */ /* 0x000fe40008011605 */
[----:B------:R-:W-:Y:S02]  /*4de0*/  @UP2 USHF.R.U32.HI UR7, URZ, UR43, UR10 ;  /* 0x0000002bff072299 */ /* 0x000fe4000801160a */
[----:B------:R-:W-:Y:S02]  /*4df0*/  UIMAD UR4, UR40, UR4, URZ ;  /* 0x00000004280472a4 */ /* 0x000fe4000f8e02ff */
[----:B------:R-:W-:Y:S02]  /*4e00*/  UIMAD.WIDE.U32 UR10, UR6, UR42, URZ ;  /* 0x0000002a060a72a5 */ /* 0x000fe4000f8e00ff */
[----:B------:R-:W-:Y:S02]  /*4e10*/  USEL UR5, UR38, UR12, !UP1 ;  /* 0x0000000c26057287 */ /* 0x000fe4000c800000 */
[----:B------:R-:W-:Y:S02]  /*4e20*/  UIMAD UR8, UR40, UR7, URZ ;  /* 0x00000007280872a4 */ /* 0x000fe4000f8e02ff */
[----:B------:R-:W-:Y:S03]  /*4e30*/  UISETP.GE.AND UP0, UPT, UR6, UR4, UPT ;  /* 0x000000040600728c */ /* 0x000fe6000bf06270 */
[----:B------:R-:W-:Y:S01]  /*4e40*/  UMOV UR4, UR11 ;  /* 0x0000000b00047c82 */ /* 0x000fe20008000000 */
[----:B------:R-:W-:Y:S02]  /*4e50*/  UISETP.GE.OR UP0, UPT, UR5, UR8, UP0 ;  /* 0x000000080500728c */ /* 0x000fe40008706670 */
[----:B------:R-:W-:Y:S02]  /*4e60*/  USHF.R.U32.HI UR4, URZ, UR43, UR4 ;  /* 0x0000002bff047299 */ /* 0x000fe40008011604 */
[----:B------:R-:W-:Y:S02]  /*4e70*/  UIMAD.WIDE.U32 UR8, UR5, UR42, URZ ;  /* 0x0000002a050872a5 */ /* 0x000fe4000f8e00ff */
[----:B------:R-:W-:Y:S02]  /*4e80*/  USEL UR11, UR6, UR4, !UP2 ;  /* 0x00000004060b7287 */ /* 0x000fe4000d000000 */
[----:B------:R-:W-:Y:S02]  /*4e90*/  UIADD3 UR8, UPT, UPT, -UR5, URZ, URZ ;  /* 0x000000ff05087290 */ /* 0x000fe4000fffe1ff */
[----:B------:R-:W-:Y:S01]  /*4ea0*/  UIADD3 UR10, UPT, UPT, -UR11, URZ, URZ ;  /* 0x000000ff0b0a7290 */ /* 0x000fe2000fffe1ff */
[----:B------:R-:W-:Y:S01]  /*4eb0*/  @!UP0 UMOV UR4, UR9 ;  /* 0x0000000900048c82 */ /* 0x000fe20008000000 */
[----:B------:R-:W-:Y:S02]  /*4ec0*/  UIADD3 UR9, UPT, UPT, -UR6, URZ, URZ ;  /* 0x000000ff06097290 */ /* 0x000fe4000fffe1ff */
[----:B------:R-:W-:Y:S02]  /*4ed0*/  @!UP0 USHF.R.U32.HI UR4, URZ, UR43, UR4 ;  /* 0x0000002bff048299 */ /* 0x000fe40008011604 */
[----:B------:R-:W-:Y:S02]  /*4ee0*/  UIMAD UR10, UR40, UR10, UR6 ;  /* 0x0000000a280a72a4 */ /* 0x000fe4000f8e0206 */
[----:B------:R-:W-:Y:S04]  /*4ef0*/  @!UP0 USEL UR4, UR5, UR4, !UP2 ;  /* 0x0000000405048287 */ /* 0x000fe8000d000000 */
[----:B------:R-:W-:Y:S02]  /*4f00*/  @!UP0 UIMAD UR10, UR7, UR10, UR4 ;  /* 0x0000000a070a82a4 */ /* 0x000fe4000f8e0204 */
[----:B------:R-:W-:Y:S02]  /*4f10*/  @!UP0 UIADD3 UR11, UPT, UPT, UR11, -UR4, URZ ;  /* 0x800000040b0b8290 */ /* 0x000fe4000fffe0ff */
[----:B------:R-:W-:Y:S02]  /*4f20*/  UIMAD UR7, UR41, UR8, UR38 ;  /* 0x00000008290772a4 */ /* 0x000fe4000f8e0226 */
[----:B------:R-:W-:Y:S02]  /*4f30*/  @!UP0 UIMAD UR6, UR11, UR40, UR5 ;  /* 0x000000280b0682a4 */ /* 0x000fe4000f8e0205 */
[----:B------:R-:W-:Y:S01]  /*4f40*/  UIMAD UR4, UR54, UR9, UR37 ;  /* 0x00000009360472a4 */ /* 0x000fe2000f8e0225 */
[----:B------:R-:W-:Y:S02]  /*4f50*/  @!UP0 UMOV UR5, UR10 ;  /* 0x0000000a00058c82 */ /* 0x000fe40008000000 */
[----:B------:R-:W-:Y:S02]  /*4f60*/  UIMAD UR38, UR5, UR41, UR7 ;  /* 0x00000029052672a4 */ /* 0x000fe4000f8e0207 */
[----:B------:R-:W-:Y:S11]  /*4f70*/  UIMAD UR37, UR6, UR54, UR4 ;  /* 0x00000036062572a4 */ /* 0x000ff6000f8e0204 */
[----:B------:R-:W-:Y:S01]  /*4f80*/  @!UPT UIADD3 URZ, UPT, UPT, URZ, URZ, URZ ;  /* 0x000000fffffff290 */ /* 0x000fe2000fffe0ff */
.L_x_84:
[----:B------:R-:W-:Y:S01]  /*4f90*/  UISETP.NE.AND UP0, UPT, UR39, 0x1, UPT ;  /* 0x000000012700788c */ /* 0x000fe2000bf05270 */
[----:B------:R-:W-:Y:S10]  /*4fa0*/  IADD3 R81, PT, PT, R81, 0x1, RZ ;  /* 0x0000000151517810 */ /* 0x000ff40007ffe0ff */
[----:B------:R-:W2:Y:S01]  /*4fb0*/  @!UP0 LDCU.128 UR12, c[0x0][0xb10] ;  /* 0x00016200ff0c87ac */ /* 0x000ea20008000c00 */
[----:B------:R-:W3:Y:S01]  /*4fc0*/  @!UP0 LDCU UR5, c[0x0][0xb0c] ;  /* 0x00016180ff0587ac */ /* 0x000ee20008000800 */
[----:B------:R-:W4:Y:S01]  /*4fd0*/  @!UP0 LDCU UR10, c[0x0][0xb20] ;  /* 0x00016400ff0a87ac */ /* 0x000f220008000800 */
[----:B--2---:R-:W-:Y:S02]  /*4fe0*/  UIMAD.WIDE.U32 UR8, UR38, UR12, URZ ;  /* 0x0000000c260872a5 */ /* 0x004fe4000f8e00ff */
[----:B------:R-:W-:Y:S02]  /*4ff0*/  UIMAD.WIDE.U32 UR6, UR37, UR15, URZ ;  /* 0x0000000f250672a5 */ /* 0x000fe4000f8e00ff */
[----:B------:R-:W-:Y:S03]  /*5000*/  @!UP0 UISETP.NE.AND UP1, UPT, UR14, 0x1, UPT ;  /* 0x000000010e00888c */ /* 0x000fe6000bf25270 */
[----:B------:R-:W-:Y:S01]  /*5010*/  @!UP0 UMOV UR4, UR9 ;  /* 0x0000000900048c82 */ /* 0x000fe20008000000 */
[----:B---3--:R-:W-:Y:S02]  /*5020*/  @!UP0 UISETP.NE.AND UP2, UPT, UR5, 0x1, UPT ;  /* 0x000000010500888c */ /* 0x008fe4000bf45270 */
[----:B------:R-:W-:Y:S01]  /*5030*/  @!UP0 USHF.R.U32.HI UR4, URZ, UR13, UR4 ;  /* 0x0000000dff048299 */ /* 0x000fe20008011604 */
[----:B------:R-:W-:Y:S02]  /*5040*/  @!UP0 UMOV UR6, UR7 ;  /* 0x0000000700068c82 */ /* 0x000fe40008000000 */
[----:B----4-:R-:W-:Y:S02]  /*5050*/  @!UP0 USHF.R.U32.HI UR6, URZ, UR10, UR6 ;  /* 0x0000000aff068299 */ /* 0x010fe40008011606 */
[----:B------:R-:W-:Y:S02]  /*5060*/  @!UP0 USEL UR7, UR38, UR4, !UP2 ;  /* 0x0000000426078287 */ /* 0x000fe4000d000000 */
[----:B------:R-:W-:Y:S04]  /*5070*/  @!UP0 USEL UR6, UR37, UR6, !UP1 ;  /* 0x0000000625068287 */ /* 0x000fe8000c800000 */
[----:B------:R-:W-:Y:S02]  /*5080*/  @!UP0 UIADD3 UR4, UPT, UPT, -UR7, UR6, URZ ;  /* 0x0000000607048290 */ /* 0x000fe4000fffe1ff */
[----:B------:R-:W-:Y:S02]  /*5090*/  @!UP0 UIADD3 UR6, UPT, UPT, UR7, -UR6, URZ ;  /* 0x8000000607068290 */ /* 0x000fe4000fffe0ff */
[----:B------:R-:W-:Y:S02]  /*50a0*/  @!UP0 UIMAD UR38, UR4, UR5, UR38 ;  /* 0x00000005042682a4 */ /* 0x000fe4000f8e0226 */
[----:B------:R-:W-:Y:S02]  /*50b0*/  @!UP0 UIMAD UR37, UR6, UR14, UR37 ;  /* 0x0000000e062582a4 */ /* 0x000fe4000f8e0225 */
[----:B------:R-:W-:Y:S09]  /*50c0*/  ULOP3.LUT UP0, URZ, UR56, 0x1b0, URZ, 0xc0, !UPT ;  /* 0x000001b038ff7892 */ /* 0x000ff2000f80c0ff */
[----:B------:R-:W-:Y:S05]  /*50d0*/  BRA.U !UP0, `(.L_x_85) ;  /* 0x0000000108407547 */ /* 0x000fea000b800000 */
[----:B------:R-:W2:Y:S01]  /*50e0*/  LDCU.64 UR8, c[0x4][0x80] ;  /* 0x01001000ff0877ac */ /* 0x000ea20008000a00 */
[----:B------:R-:W-:Y:S01]  /*50f0*/  MOV R3, 0x0 ;  /* 0x0000000000037802 */ /* 0x000fe20000000f00 */
[----:B------:R-:W-:Y:S02]  /*5100*/  HFMA2 R12, -RZ, RZ, 0, 5.9604644775390625e-08 ;  /* 0x00000001ff0c7431 */ /* 0x000fe400000001ff */
[----:B------:R-:W-:Y:S02]  /*5110*/  IMAD.MOV.U32 R8, RZ, RZ, 0x70 ;  /* 0x00000070ff087424 */ /* 0x000fe400078e00ff */
[----:B------:R-:W-:Y:S01]  /*5120*/  IMAD.MOV.U32 R13, RZ, RZ, RZ ;  /* 0x000000ffff0d7224 */ /* 0x000fe200078e00ff */
[----:B------:R-:W3:Y:S01]  /*5130*/  LDCU.64 UR6, c[0x4][0x88] ;  /* 0x01001100ff0677ac */ /* 0x000ee20008000a00 */
[----:B------:R-:W4:Y:S01]  /*5140*/  LDC.64 R2, c[0x4][R3] ;  /* 0x0100000003027b82 */ /* 0x000f220000000a00 */
[----:B------:R-:W1:Y:S01]  /*5150*/  LDCU.64 UR4, c[0x4][0x8] ;  /* 0x01000100ff0477ac */ /* 0x000e620008000a00 */
[----:B--2---:R-:W-:Y:S01]  /*5160*/  MOV R5, UR9 ;  /* 0x0000000900057c02 */ /* 0x004fe20008000f00 */
[----:B------:R-:W-:Y:S01]  /*5170*/  IMAD.U32 R4, RZ, RZ, UR8 ;  /* 0x00000008ff047e24 */ /* 0x000fe2000f8e00ff */
[----:B---3--:R-:W-:Y:S01]  /*5180*/  MOV R7, UR7 ;  /* 0x0000000700077c02 */ /* 0x008fe20008000f00 */
[----:B------:R-:W-:Y:S01]  /*5190*/  IMAD.U32 R6, RZ, RZ, UR6 ;  /* 0x00000006ff067e24 */ /* 0x000fe2000f8e00ff */
[----:B-1----:R-:W-:Y:S01]  /*51a0*/  MOV R11, UR5 ;  /* 0x00000005000b7c02 */ /* 0x002fe20008000f00 */
[----:B------:R-:W-:Y:S02]  /*51b0*/  IMAD.U32 R10, RZ, RZ, UR4 ;  /* 0x00000004ff0a7e24 */ /* 0x000fe4000f8e00ff */
[----:B------:R-:W-:Y:S07]  /*51c0*/  LEPC R20, `(.L_x_85) ;  /* 0x000000001014794e */ /* 0x000fee0000000000 */
[----:B----45:R-:W-:Y:S05]  /*51d0*/  CALL.ABS.NOINC R2 ;  /* 0x0000000002007343 */ /* 0x030fea0003c00000 */
.L_x_85:
[----:B------:R-:W-:Y:S01]  /*51e0*/  LOP3.LUT P0, RZ, R85, 0x1b0, RZ, 0xc0, !PT ;  /* 0x000001b055ff7812 */ /* 0x000fe2000780c0ff */
[----:B------:R-:W-:Y:S11]  /*51f0*/  BSSY.RECONVERGENT B6, `(.L_x_86) ;  /* 0x0000013000067945 */ /* 0x000ff60003800200 */
[----:B------:R-:W-:Y:S01]  /*5200*/  @!UPT UIADD3 URZ, UPT, UPT, URZ, URZ, URZ ;  /* 0x000000fffffff290 */ /* 0x000fe2000fffe0ff */
[----:B------:R-:W-:Y:S05]  /*5210*/  @!P0 BRA `(.L_x_87) ;  /* 0x0000000000408947 */ /* 0x000fea0003800000 */
        /* <DEDUP_REMOVED lines=16> */
.L_x_87:
[----:B------:R-:W-:Y:S05]  /*5320*/  BSYNC.RECONVERGENT B6 ;  /* 0x0000000000067941 */ /* 0x000fea0003800200 */
.L_x_86:
[----:B------:R-:W-:Y:S01]  /*5330*/  ISETP.NE.U32.AND P3, PT, R74, RZ, PT ;  /* 0x000000ff4a00720c */ /* 0x000fe20003f65070 */
[----:B------:R-:W-:Y:S01]  /*5340*/  UISETP.NE.AND UP1, UPT, UR61, URZ, UPT ;  /* 0x000000ff3d00728c */ /* 0x000fe2000bf25270 */
[----:B------:R-:W-:Y:S02]  /*5350*/  ISETP.NE.U32.AND P4, PT, R70, RZ, PT ;  /* 0x000000ff4600720c */ /* 0x000fe40003f85070 */
[----:B------:R-:W-:Y:S02]  /*5360*/  ISETP.NE.AND.EX P3, PT, R75, RZ, PT, P3 ;  /* 0x000000ff4b00720c */ /* 0x000fe40003f65330 */
[----:B------:R-:W-:Y:S02]  /*5370*/  PLOP3.LUT P1, PT, PT, PT, PT, 0x8, 0x80 ;  /* 0x000000000080781c */ /* 0x000fe40003f2e170 */
[----:B------:R-:W-:Y:S02]  /*5380*/  PLOP3.LUT P0, PT, PT, PT, UP1, 0x80, 0x8 ;  /* 0x000000000008781c */ /* 0x000fe40003f0f018 */
[----:B------:R-:W-:Y:S02]  /*5390*/  ISETP.NE.AND.EX P4, PT, R71, RZ, PT, P4 ;  /* 0x000000ff4700720c */ /* 0x000fe40003f85340 */
[----:B------:R-:W2:Y:S09]  /*53a0*/  @UP1 LDCU.64 UR4, c[0x0][0x888] ;  /* 0x00011100ff0417ac */ /* 0x000eb20008000a00 */
[----:B------:R-:W-:Y:S01]  /*53b0*/  @P0 PLOP3.LUT P1, PT, P3, PT, PT, 0x80, 0x8 ;  /* 0x000000000008081c */ /* 0x000fe20001f2f070 */
[----:B--2---:R-:W-:Y:S04]  /*53c0*/  @UP1 UISETP.NE.U32.AND UP0, UPT, UR4, URZ, UPT ;  /* 0x000000ff0400128c */ /* 0x004fe8000bf05070 */
[----:B------:R-:W-:Y:S04]  /*53d0*/  @UP1 UISETP.NE.AND.EX UP0, UPT, UR5, URZ, UPT, UP0 ;  /* 0x000000ff0500128c */ /* 0x000fe8000bf05300 */
[----:B------:R-:W-:Y:S01]  /*53e0*/  @UP1 USEL UR4, URZ, 0xffffffff, UP0 ;  /* 0xffffffffff041887 */ /* 0x000fe20008000000 */
[----:B------:R-:W-:Y:S11]  /*53f0*/  @!P3 BRA `(.L_x_88) ;  /* 0x000000000030b947 */ /* 0x000ff60003800000 */
[----:B------:R-:W-:Y:S01]  /*5400*/  ISETP.NE.U32.AND P2, PT, R72, RZ, PT ;  /* 0x000000ff4800720c */ /* 0x000fe20003f45070 */
[----:B------:R-:W2:Y:S01]  /*5410*/  LDCU.64 UR6, c[0x0][0x358] ;  /* 0x00006b00ff0677ac */ /* 0x000ea20008000a00 */
[----:B------:R-:W-:Y:S02]  /*5420*/  IMAD.MOV.U32 R79, RZ, RZ, 0x1 ;  /* 0x00000001ff4f7424 */ /* 0x000fe400078e00ff */
[----:B------:R-:W-:Y:S11]  /*5430*/  ISETP.NE.AND.EX P2, PT, R73, RZ, PT, P2 ;  /* 0x000000ff4900720c */ /* 0x000ff60003f45320 */
[----:B------:R-:W-:Y:S02]  /*5440*/  @!UPT UIADD3 URZ, UPT, UPT, URZ, URZ, URZ ;  /* 0x000000fffffff290 */ /* 0x000fe4000fffe0ff */
[----:B------:R-:W3:Y:S01]  /*5450*/  @P2 LDC.64 R2, c[0x0][0x888] ;  /* 0x00022200ff022b82 */ /* 0x000ee20000000a00 */
[----:B-1----:R-:W-:Y:S04]  /*5460*/  @P2 IMAD R0, R74, UR36, RZ ;  /* 0x000000244a002c24 */ /* 0x002fe8000f8e02ff */
[----:B---3--:R-:W-:Y:S04]  /*5470*/  @P2 IMAD.WIDE R2, R0, 0x4, R2 ;  /* 0x0000000400022825 */ /* 0x008fe800078e0202 */
[----:B------:R-:W-:Y:S01]  /*5480*/  HFMA2 R0, -RZ, RZ, 0, 5.9604644775390625e-08 ;  /* 0x00000001ff007431 */ /* 0x000fe200000001ff */
[----:B--2--5:R2:W5:Y:S04]  /*5490*/  @P2 LDG.E R39, desc[UR6][R2.64] ;  /* 0x0000000602272981 */ /* 0x024568000c1e1900 */
[----:B------:R-:W-:Y:S01]  /*54a0*/  @!P2 PRMT R79, R0, 0x7610, R79 ;  /* 0x00007610004fa816 */ /* 0x000fe2000000004f */
[----:B--2---:R-:W3:Y:S06]  /*54b0*/  @!P2 LDC R39, c[0x0][0x880] ;  /* 0x00022000ff27ab82 */ /* 0x004eec0000000800 */
.L_x_88:
[----:B------:R-:W-:Y:S05]  /*54c0*/  @!P4 BRA `(.L_x_89) ;  /* 0x000000000024c947 */ /* 0x000fea0003800000 */
[----:B------:R-:W-:Y:S01]  /*54d0*/  ISETP.NE.U32.AND P2, PT, R68, RZ, PT ;  /* 0x000000ff4400720c */ /* 0x000fe20003f45070 */
[----:B------:R-:W2:Y:S03]  /*54e0*/  LDCU.64 UR6, c[0x0][0x358] ;  /* 0x00006b00ff0677ac */ /* 0x000ea60008000a00 */
[----:B------:R-:W-:Y:S11]  /*54f0*/  ISETP.NE.AND.EX P2, PT, R69, RZ, PT, P2 ;  /* 0x000000ff4500720c */ /* 0x000ff60003f45320 */
[----:B------:R-:W-:Y:S02]  /*5500*/  @!UPT UIADD3 URZ, UPT, UPT, URZ, URZ, URZ ;  /* 0x000000fffffff290 */ /* 0x000fe4000fffe0ff */
[----:B------:R-:W4:Y:S01]  /*5510*/  @P2 LDC.64 R2, c[0x0][0x8a8] ;  /* 0x00022a00ff022b82 */ /* 0x000f220000000a00 */
[----:B-1----:R-:W-:Y:S04]  /*5520*/  @P2 IMAD R0, R70, UR36, RZ ;  /* 0x0000002446002c24 */ /* 0x002fe8000f8e02ff */
[----:B----4-:R-:W-:Y:S05]  /*5530*/  @P2 IMAD.WIDE R2, R0, 0x4, R2 ;  /* 0x0000000400022825 */ /* 0x010fea00078e0202 */
[----:B--2--5:R2:W5:Y:S02]  /*5540*/  @P2 LDG.E R38, desc[UR6][R2.64] ;  /* 0x0000000602262981 */ /* 0x024564000c1e1900 */
[----:B--2---:R-:W4:Y:S02]  /*5550*/  @!P2 LDC R38, c[0x0][0x8a0] ;  /* 0x00022800ff26ab82 */ /* 0x004f240000000800 */
.L_x_89:
[----:B---3-5:R-:W-:Y:S01]  /*5560*/  @P0 FSETP.NEU.AND P4, PT, R39, RZ, PT ;  /* 0x000000ff2700020b */ /* 0x028fe20003f8d000 */
[----:B-1----:R-:W-:Y:S01]  /*5570*/  IMAD.U32 R0, RZ, RZ, UR4 ;  /* 0x00000004ff007e24 */ /* 0x002fe2000f8e00ff */
[----:B------:R-:W-:Y:S01]  /*5580*/  @P0 LOP3.LUT P2, RZ, R79, 0xff, RZ, 0xc0, !PT ;  /* 0x000000ff4fff0812 */ /* 0x000fe2000784c0ff */
[----:B------:R-:W-:Y:S01]  /*5590*/  BSSY B1, `(.L_x_90) ;  /* 0x0000039000017945 */ /* 0x000fe20003800000 */
[----:B------:R-:W-:Y:S02]  /*55a0*/  @P0 SEL R2, RZ, 0xffffffff, P4 ;  /* 0xffffffffff020807 */ /* 0x000fe40002000000 */
[----:B------:R-:W-:Y:S02]  /*55b0*/  CS2R R66, SRZ ;  /* 0x0000000000427805 */ /* 0x000fe4000001ff00 */
[----:B------:R-:W-:Y:S02]  /*55c0*/  LEA R22, R36, UR44, 0x3 ;  /* 0x0000002c24167c11 */ /* 0x000fe4000f8e18ff */
[----:B------:R-:W-:Y:S02]  /*55d0*/  CS2R R64, SRZ ;  /* 0x0000000000407805 */ /* 0x000fe4000001ff00 */
[----:B------:R-:W-:Y:S02]  /*55e0*/  @P1 SEL R2, R0, R2, !P2 ;  /* 0x0000000200021207 */ /* 0x000fe40005000000 */
[----:B------:R-:W-:Y:S02]  /*55f0*/  CS2R R18, SRZ ;  /* 0x0000000000127805 */ /* 0x000fe4000001ff00 */
[----:B------:R-:W-:Y:S02]  /*5600*/  SHF.L.U32 R3, R84, 0x1f, RZ ;  /* 0x0000001f54037819 */ /* 0x000fe400000006ff */
[----:B------:R-:W-:Y:S02]  /*5610*/  CS2R R16, SRZ ;  /* 0x0000000000107805 */ /* 0x000fe4000001ff00 */
[----:B------:R-:W-:Y:S02]  /*5620*/  @P0 LOP3.LUT R2, R2, 0x1, RZ, 0xc0, !PT ;  /* 0x0000000102020812 */ /* 0x000fe400078ec0ff */
[----:B------:R-:W-:Y:S02]  /*5630*/  PLOP3.LUT P5, PT, PT, PT, PT, 0x8, 0x80 ;  /* 0x000000000080781c */ /* 0x000fe40003fae170 */
[----:B------:R-:W-:Y:S02]  /*5640*/  ISETP.NE.U32.OR P1, PT, R2, 0x1, !P0 ;  /* 0x000000010200780c */ /* 0x000fe40004725470 */
[----:B------:R-:W-:Y:S11]  /*5650*/  LEA.HI R2, R36, R36, RZ, 0x1 ;  /* 0x0000002424027211 */ /* 0x000ff600078f08ff */
[----:B------:R-:W-:Y:S04]  /*5660*/  @P1 SHF.L.U32 R0, R82, 0x1f, RZ ;  /* 0x0000001f52001819 */ /* 0x000fe800000006ff */
[----:B------:R1:W2:Y:S01]  /*5670*/  @P1 SYNCS.PHASECHK.TRANS64.TRYWAIT P0, [UR44+0x30], R0 ;  /* 0x00003000ff0015a7 */ /* 0x0002a2000800112c */
[----:B------:R3:W3:Y:S01]  /*5680*/  SYNCS.PHASECHK.TRANS64.TRYWAIT P4, [R22+URZ+0x70], R3 ;  /* 0x00007003160075a7 */ /* 0x0006e200080811ff */
[C---:B-1----:R-:W-:Y:S01]  /*5690*/  IMAD.SHL.U32 R0, R2.reuse, 0x20, RZ ;  /* 0x0000002002007824 */ /* 0x042fe200078e00ff */
[----:B------:R-:W-:Y:S04]  /*56a0*/  LOP3.LUT R2, R2, 0xffe, RZ, 0xc0, !PT ;  /* 0x00000ffe02027812 */ /* 0x000fe800078ec0ff */
[----:B------:R-:W-:Y:S01]  /*56b0*/  LOP3.LUT R0, R0, 0xffffffc0, RZ, 0xc0, !PT ;  /* 0xffffffc000007812 */ /* 0x000fe200078ec0ff */
[----:B------:R-:W-:Y:S04]  /*56c0*/  IMAD.IADD R2, R36, 0x1, -R2 ;  /* 0x0000000124027824 */ /* 0x000fe800078e0a02 */
[----:B------:R-:W-:Y:S04]  /*56d0*/  IMAD.IADD R0, R37, 0x1, R0 ;  /* 0x0000000125007824 */ /* 0x000fe800078e0200 */
[----:B------:R-:W-:Y:S01]  /*56e0*/  IMAD R2, R2, 0x100000, R0 ;  /* 0x0010000002027824 */ /* 0x000fe200078e0200 */
[----:B--2---:R-:W-:Y:S01]  /*56f0*/  @P1 PLOP3.LUT P5, PT, P0, PT, PT, 0x8, 0x80 ;  /* 0x000000000080181c */ /* 0x004fe200007ae170 */
[----:B------:R-:W-:Y:S01]  /*5700*/  @!UPT UIADD3 URZ, UPT, UPT, URZ, URZ, URZ ;  /* 0x000000fffffff290 */ /* 0x000fe2000fffe0ff */
[----:B---3--:R-:W-:Y:S11]  /*5710*/  @!P1 BRA `(.L_x_91) ;  /* 0x0000000000809947 */ /* 0x008ff60003800000 */
[----:B------:R-:W-:Y:S01]  /*5720*/  ISETP.NE.U32.AND P0, PT, RZ, UR58, PT ;  /* 0x0000003aff007c0c */ /* 0x000fe2000bf05070 */
[----:B------:R-:W-:Y:S01]  /*5730*/  BSSY B0, `(.L_x_92) ;  /* 0x0000012000007945 */ /* 0x000fe20003800000 */
[----:B------:R-:W-:Y:S02]  /*5740*/  FSETP.NEU.AND P2, PT, R39, RZ, PT ;  /* 0x000000ff2700720b */ /* 0x000fe40003f4d000 */
[----:B------:R-:W-:Y:S02]  /*5750*/  CS2R R18, SRZ ;  /* 0x0000000000127805 */ /* 0x000fe4000001ff00 */
[----:B------:R-:W-:Y:S02]  /*5760*/  ISETP.NE.AND.EX P0, PT, RZ, UR59, PT, P0 ;  /* 0x0000003bff007c0c */ /* 0x000fe4000bf05300 */
[----:B------:R-:W-:Y:S02]  /*5770*/  CS2R R16, SRZ ;  /* 0x0000000000107805 */ /* 0x000fe4000001ff00 */
[----:B------:R-:W-:Y:S02]  /*5780*/  LOP3.LUT P1, RZ, R79, 0xff, RZ, 0xc0, !PT ;  /* 0x000000ff4fff7812 */ /* 0x000fe4000782c0ff */
[----:B------:R-:W-:Y:S02]  /*5790*/  CS2R R66, SRZ ;  /* 0x0000000000427805 */ /* 0x000fe4000001ff00 */
[----:B------:R-:W-:Y:S02]  /*57a0*/  SEL R0, RZ, 0xffffffff, P2 ;  /* 0xffffffffff007807 */ /* 0x000fe40001000000 */
[----:B------:R-:W-:Y:S02]  /*57b0*/  CS2R R64, SRZ ;  /* 0x0000000000407805 */ /* 0x000fe4000001ff00 */
[----:B------:R-:W-:Y:S04]  /*57c0*/  SEL R4, RZ, 0xffffffff, P0 ;  /* 0xffffffffff047807 */ /* 0x000fe80000000000 */
[----:B------:R-:W-:Y:S04]  /*57d0*/  @P3 SEL R0, R4, R0, !P1 ;  /* 0x0000000004003207 */ /* 0x000fe80004800000 */
[----:B------:R-:W-:Y:S04]  /*57e0*/  LOP3.LUT R0, R0, 0x1, RZ, 0xc0, !PT ;  /* 0x0000000100007812 */ /* 0x000fe800078ec0ff */
[----:B------:R-:W-:Y:S01]  /*57f0*/  ISETP.NE.U32.AND P0, PT, R0, 0x1, PT ;  /* 0x000000010000780c */ /* 0x000fe20003f05070 */
[----:B------:R-:W-:Y:S01]  /*5800*/  @!UPT UIADD3 URZ, UPT, UPT, URZ, URZ, URZ ;  /* 0x000000fffffff290 */ /* 0x000fe2000fffe0ff */
[----:B------:R-:W-:Y:S11]  /*5810*/  @!P5 BRA `(.L_x_93) ;  /* 0x00000000000cd947 */ /* 0x000ff60003800000 */
[----:B------:R-:W-:Y:S04]  /*5820*/  SHF.L.U32 R4, R82, 0x1f, RZ ;  /* 0x0000001f52047819 */ /* 0x000fe800000006ff */
[----:B------:R-:W1:Y:S02]  /*5830*/  SYNCS.PHASECHK.TRANS64.TRYWAIT P1, [UR44+0x30], R4 ;  /* 0x00003004ff0075a7 */ /* 0x000e64000802112c */
[----:B-1----:R-:W-:Y:S05]  /*5840*/  @!P1 BRA `(.L_x_94) ;  /* 0x0000001400389947 */ /* 0x002fea0003800000 */
.L_x_93:
[----:B------:R-:W-:Y:S05]  /*5850*/  BSYNC B0 ;  /* 0x0000000000007941 */ /* 0x000fea0003800000 */
.L_x_92:
[----:B------:R2:W3:Y:S01]  /*5860*/  @P0 LDS.128 R16, [R78+UR44+0x200] ;  /* 0x0002002c4e100984 */ /* 0x0004e20008000c00 */
[----:B------:R-:W-:Y:S01]  /*5870*/  UIADD3 UR4, UPT, UPT, UR44, 0x38, URZ ;  /* 0x000000382c047890 */ /* 0x000fe2000fffe0ff */
[----:B------:R-:W-:Y:S02]  /*5880*/  LOP3.LUT R82, R82, 0x1, RZ, 0x3c, !PT ;  /* 0x0000000152527812 */ /* 0x000fe400078e3cff */
[----:B------:R2:W1:Y:S01]  /*5890*/  @P0 LDS.128 R64, [R77+0x10] ;  /* 0x000010004d400984 */ /* 0x0004620000000c00 */
[----:B------:R-:W-:Y:S01]  /*58a0*/  UPRMT UR4, UR48, 0x654, UR4 ;  /* 0x0000065430047896 */ /* 0x000fe20008000004 */
[----:B------:R-:W-:Y:S01]  /*58b0*/  @!PT LDS RZ, [RZ] ;  /* 0x00000000fffff984 */ /* 0x000fe20000000800 */
[----:B------:R-:W-:Y:S01]  /*58c0*/  @!PT LDS RZ, [RZ] ;  /* 0x00000000fffff984 */ /* 0x000fe20000000800 */
[----:B------:R-:W-:Y:S01]  /*58d0*/  @!PT LDS RZ, [RZ] ;  /* 0x00000000fffff984 */ /* 0x000fe20000000800 */
[----:B------:R-:W-:Y:S01]  /*58e0*/  @!PT LDS RZ, [RZ] ;  /* 0x00000000fffff984 */ /* 0x000fe20000000800 */
[----:B------:R5:W-:Y:S06]  /*58f0*/  MEMBAR.ALL.CTA ;  /* 0x0000000000007992 */ /* 0x000bec0000008000 */
[----:B-----5:R-:W5:Y:S02]  /*5900*/  FENCE.VIEW.ASYNC.S ;  /* 0x00000000000073c6 */ /* 0x020f640000000000 */
[----:B-----5:R-:W-:Y:S03]  /*5910*/  SYNCS.ARRIVE.TRANS64.RED.A1T0 RZ, [UR4], RZ ;  /* 0x000000ffffff79a7 */ /* 0x020fe60008100404 */
.L_x_91:
[----:B------:R-:W-:Y:S05]  /*5920*/  BSYNC B1 ;  /* 0x0000000000017941 */ /* 0x000fea0003800000 */
.L_x_90:
[----:B-1----:R-:W-:Y:S04]  /*5930*/  SHF.R.U32.HI R0, RZ, 0x15, R2 ;  /* 0x00000015ff007819 */ /* 0x002fe80000011602 */
[----:B------:R-:W-:Y:S01]  /*5940*/  LOP3.LUT P0, RZ, R0, 0x3, R80, 0x48, !PT ;  /* 0x0000000300ff7812 */ /* 0x000fe20007804850 */
[----:B------:R-:W-:Y:S01]  /*5950*/  @!UPT UIADD3 URZ, UPT, UPT, URZ, URZ, URZ ;  /* 0x000000fffffff290 */ /* 0x000fe2000fffe0ff */
[----:B------:R-:W-:Y:S11]  /*5960*/  @P4 BRA `(.L_x_95) ;  /* 0x0000000000084947 */ /* 0x000ff60003800000 */
[----:B------:R-:W1:Y:S02]  /*5970*/  SYNCS.PHASECHK.TRANS64.TRYWAIT P1, [R22+URZ+0x70], R3 ;  /* 0x00007003160075a7 */ /* 0x000e6400080211ff */
[----:B-1----:R-:W-:Y:S05]  /*5980*/  @!P1 BRA `(.L_x_96) ;  /* 0x0000001400009947 */ /* 0x002fea0003800000 */
.L_x_95:
[----:B------:R-:W-:Y:S05]  /*5990*/  @!P0 BRA `(.L_x_97) ;  /* 0x0000000000408947 */ /* 0x000fea0003800000 */
[----:B------:R-:W1:Y:S01]  /*59a0*/  LDCU.64 UR8, c[0x4][0x70] ;  /* 0x01000e00ff0877ac */ /* 0x000e620008000a00 */
[----:B------:R-:W-:Y:S01]  /*59b0*/  MOV R15, 0x0 ;  /* 0x00000000000f7802 */ /* 0x000fe20000000f00 */
[----:B------:R-:W-:Y:S02]  /*59c0*/  HFMA2 R12, -RZ, RZ, 0, 5.9604644775390625e-08 ;  /* 0x00000001ff0c7431 */ /* 0x000fe400000001ff */
[----:B------:R-:W-:Y:S02]  /*59d0*/  IMAD.MOV.U32 R8, RZ, RZ, 0x192 ;  /* 0x00000192ff087424 */ /* 0x000fe400078e00ff */
[----:B------:R-:W-:Y:S01]  /*59e0*/  IMAD.MOV.U32 R13, RZ, RZ, RZ ;  /* 0x000000ffff0d7224 */ /* 0x000fe200078e00ff */
[----:B------:R-:W5:Y:S01]  /*59f0*/  LDCU.64 UR6, c[0x4][0x78] ;  /* 0x01000f00ff0677ac */ /* 0x000f620008000a00 */
[----:B------:R-:W2:Y:S01]  /*5a00*/  LDC.64 R14, c[0x4][R15] ;  /* 0x010000000f0e7b82 */ /* 0x000ea20000000a00 */
[----:B------:R-:W3:Y:S01]  /*5a10*/  LDCU.64 UR4, c[0x4][0x10] ;  /* 0x01000200ff0477ac */ /* 0x000ee20008000a00 */
[----:B-1----:R-:W-:Y:S01]  /*5a20*/  MOV R5, UR9 ;  /* 0x0000000900057c02 */ /* 0x002fe20008000f00 */
[----:B------:R-:W-:Y:S01]  /*5a30*/  IMAD.U32 R4, RZ, RZ, UR8 ;  /* 0x00000008ff047e24 */ /* 0x000fe2000f8e00ff */
[----:B-----5:R-:W-:Y:S01]  /*5a40*/  MOV R7, UR7 ;  /* 0x0000000700077c02 */ /* 0x020fe20008000f00 */
[----:B------:R-:W-:Y:S01]  /*5a50*/  IMAD.U32 R6, RZ, RZ, UR6 ;  /* 0x00000006ff067e24 */ /* 0x000fe2000f8e00ff */
[----:B---3--:R-:W-:Y:S01]  /*5a60*/  MOV R11, UR5 ;  /* 0x00000005000b7c02 */ /* 0x008fe20008000f00 */
[----:B------:R-:W-:Y:S02]  /*5a70*/  IMAD.U32 R10, RZ, RZ, UR4 ;  /* 0x00000004ff0a7e24 */ /* 0x000fe4000f8e00ff */
[----:B------:R-:W-:Y:S07]  /*5a80*/  LEPC R20, `(.L_x_97) ;  /* 0x000000001014794e */ /* 0x000fee0000000000 */
[----:B--2-4-:R-:W-:Y:S05]  /*5a90*/  CALL.ABS.NOINC R14 ;  /* 0x000000000e007343 */ /* 0x014fea0003c00000 */
.L_x_97:
[----:B------:R-:W-:Y:S01]  /*5aa0*/  LOP3.LUT P0, RZ, R76, 0x60, RZ, 0xc0, !PT ;  /* 0x000000604cff7812 */ /* 0x000fe2000780c0ff */
[----:B------:R-:W-:Y:S05]  /*5ab0*/  WARPSYNC.ALL ;  /* 0x0000000000007948 */ /* 0x000fea0003800000 */
[----:B------:R-:W-:Y:S01]  /*5ac0*/  R2UR UR4, R2 ;  /* 0x00000000020472ca */ /* 0x000fe200000e0000 */
[----:B------:R-:W-:Y:S01]  /*5ad0*/  BSSY.RECONVERGENT B0, `(.L_x_98) ;  /* 0x000009f000007945 */ /* 0x000fe20003800200 */
[-C--:B---3--:R-:W-:Y:S02]  /*5ae0*/  F2FP.F16.E4M3.UNPACK_B R2, R16.reuse ;  /* 0x00000010ff02723e */ /* 0x088fe400020006ff */
[----:B------:R-:W-:Y:S02]  /*5af0*/  F2FP.F16.E4M3.UNPACK_B R16, R16.H1 ;  /* 0x00000010ff10723e */ /* 0x000fe400030006ff */
[----:B------:R-:W-:Y:S01]  /*5b00*/  R2UR UR5, R22 ;  /* 0x00000000160572ca */ /* 0x000fe200000e0000 */
[----:B------:R-:W-:Y:S01]  /*5b10*/  HADD2.F32 R0, -RZ, R2.H0_H0 ;  /* 0x20000002ff007230 */ /* 0x000fe20000004100 */
[-C--:B------:R-:W-:Y:S01]  /*5b20*/  F2FP.F16.E4M3.UNPACK_B R42, R17.reuse ;  /* 0x00000011ff2a723e */ /* 0x080fe200020006ff */
[--C-:B------:R-:W-:Y:S01]  /*5b30*/  HADD2.F32 R3, -RZ, R16.reuse.H0_H0 ;  /* 0x20000010ff037230 */ /* 0x100fe20000004100 */
[----:B------:R-:W-:Y:S01]  /*5b40*/  F2FP.F16.E4M3.UNPACK_B R44, R17.H1 ;  /* 0x00000011ff2c723e */ /* 0x000fe200030006ff */
[----:B------:R-:W-:Y:S01]  /*5b50*/  HADD2.F32 R40, -RZ, R16.H1_H1 ;  /* 0x30000010ff287230 */ /* 0x000fe20000004100 */
[-C--:B------:R-:W-:Y:S01]  /*5b60*/  F2FP.F16.E4M3.UNPACK_B R46, R18.reuse ;  /* 0x00000012ff2e723e */ /* 0x080fe200020006ff */
[----:B------:R-:W-:Y:S01]  /*5b70*/  HADD2.F32 R2, -RZ, R2.H1_H1 ;  /* 0x30000002ff027230 */ /* 0x000fe20000004100 */
[----:B------:R-:W-:Y:S01]  /*5b80*/  F2FP.F16.E4M3.UNPACK_B R48, R18.H1 ;  /* 0x00000012ff30723e */ /* 0x000fe200030006ff */
[--C-:B------:R-:W-:Y:S01]  /*5b90*/  HADD2.F32 R41, -RZ, R42.reuse.H0_H0 ;  /* 0x2000002aff297230 */ /* 0x100fe20000004100 */
[-C--:B------:R-:W-:Y:S01]  /*5ba0*/  F2FP.F16.E4M3.UNPACK_B R50, R19.reuse ;  /* 0x00000013ff32723e */ /* 0x080fe200020006ff */
[----:B------:R-:W-:Y:S01]  /*5bb0*/  HADD2.F32 R42, -RZ, R42.H1_H1 ;  /* 0x3000002aff2a7230 */ /* 0x000fe20000004100 */
[----:B------:R-:W-:Y:S01]  /*5bc0*/  F2FP.F16.E4M3.UNPACK_B R52, R19.H1 ;  /* 0x00000013ff34723e */ /* 0x000fe200030006ff */
[----:B------:R-:W-:Y:S01]  /*5bd0*/  HADD2.F32 R43, -RZ, R44.H0_H0 ;  /* 0x2000002cff2b7230 */ /* 0x000fe20000004100 */
[----:B------:R-:W-:Y:S01]  /*5be0*/  LDTM.16dp32bit_t0_t15.x32 R4, tmem[UR4] ;  /* 0x00000004000479ee */ /* 0x000fe20008a80000 */
[----:B------:R-:W1:Y:S01]  /*5bf0*/  LDTM.16dp32bit_t16_t31.x32 R4, tmem[UR4+0x20] ;  /* 0x00002004000479ee */ /* 0x000e620008aa0000 */
[----:B------:R-:W-:Y:S01]  /*5c00*/  NOP ;  /* 0x0000000000007918 */ /* 0x000fe20000000000 */
[----:B------:R-:W-:Y:S01]  /*5c10*/  UIADD3 UR4, UPT, UPT, UR5, 0x90, URZ ;  /* 0x0000009005047890 */ /* 0x000fe2000fffe0ff */
[--C-:B------:R-:W-:Y:S01]  /*5c20*/  HADD2.F32 R45, -RZ, R46.reuse.H0_H0 ;  /* 0x2000002eff2d7230 */ /* 0x100fe20000004100 */
[----:B------:R-:W-:Y:S01]  /*5c30*/  F2FP.F16.E4M3.UNPACK_B R54, R64 ;  /* 0x00000040ff36723e */ /* 0x000fe200020006ff */
[----:B------:R-:W-:Y:S01]  /*5c40*/  HADD2.F32 R46, -RZ, R46.H1_H1 ;  /* 0x3000002eff2e7230 */ /* 0x000fe20000004100 */
[----:B------:R-:W-:Y:S01]  /*5c50*/  UPRMT UR4, UR48, 0x654, UR4 ;  /* 0x0000065430047896 */ /* 0x000fe20008000004 */
[--C-:B------:R-:W-:Y:S01]  /*5c60*/  HADD2.F32 R49, -RZ, R50.reuse.H0_H0 ;  /* 0x20000032ff317230 */ /* 0x100fe20000004100 */
[-C--:B------:R-:W-:Y:S01]  /*5c70*/  F2FP.F16.E4M3.UNPACK_B R58, R65.reuse ;  /* 0x00000041ff3a723e */ /* 0x080fe200020006ff */
[----:B------:R-:W-:Y:S01]  /*5c80*/  HADD2.F32 R50, -RZ, R50.H1_H1 ;  /* 0x30000032ff327230 */ /* 0x000fe20000004100 */
[----:B------:R-:W-:Y:S01]  /*5c90*/  F2FP.F16.E4M3.UNPACK_B R62, R66 ;  /* 0x00000042ff3e723e */ /* 0x000fe200020006ff */
[--C-:B------:R-:W-:Y:S01]  /*5ca0*/  HADD2.F32 R53, -RZ, R54.reuse.H0_H0 ;  /* 0x20000036ff357230 */ /* 0x100fe20000004100 */
[----:B------:R-:W-:Y:S01]  /*5cb0*/  F2FP.F16.E4M3.UNPACK_B R56, R64.H1 ;  /* 0x00000040ff38723e */ /* 0x000fe200030006ff */
[----:B------:R-:W-:Y:S01]  /*5cc0*/  HADD2.F32 R54, -RZ, R54.H1_H1 ;  /* 0x30000036ff367230 */ /* 0x000fe20000004100 */
[----:B------:R-:W-:Y:S01]  /*5cd0*/  F2FP.F16.E4M3.UNPACK_B R60, R65.H1 ;  /* 0x00000041ff3c723e */ /* 0x000fe200030006ff */
[----:B-1----:R-:W-:Y:S01]  /*5ce0*/  SYNCS.ARRIVE.TRANS64.RED.A1T0 RZ, [UR4], RZ ;  /* 0x000000ffffff79a7 */ /* 0x002fe20008100404 */
[--C-:B------:R-:W-:Y:S01]  /*5cf0*/  HADD2.F32 R57, -RZ, R58.reuse.H0_H0 ;  /* 0x2000003aff397230 */ /* 0x100fe20000004100 */
[-C--:B------:R-:W-:Y:S01]  /*5d00*/  F2FP.F16.E4M3.UNPACK_B R65, R67.reuse ;  /* 0x00000043ff41723e */ /* 0x080fe200020006ff */
[----:B------:R-:W-:Y:S01]  /*5d10*/  HADD2.F32 R58, -RZ, R58.H1_H1 ;  /* 0x3000003aff3a7230 */ /* 0x000fe20000004100 */
[----:B------:R-:W-:Y:S01]  /*5d20*/  F2FP.F16.E4M3.UNPACK_B R64, R66.H1 ;  /* 0x00000042ff40723e */ /* 0x000fe200030006ff */
[--C-:B------:R-:W-:Y:S01]  /*5d30*/  HADD2.F32 R61, -RZ, R62.reuse.H0_H0 ;  /* 0x2000003eff3d7230 */ /* 0x100fe20000004100 */
[----:B------:R-:W-:Y:S01]  /*5d40*/  F2FP.F16.E4M3.UNPACK_B R67, R67.H1 ;  /* 0x00000043ff43723e */ /* 0x000fe200030006ff */
[----:B------:R-:W-:Y:S01]  /*5d50*/  HADD2.F32 R62, -RZ, R62.H1_H1 ;  /* 0x3000003eff3e7230 */ /* 0x000fe20000004100 */
[----:B------:R-:W-:Y:S01]  /*5d60*/  IADD3 R36, PT, PT, R36, 0x1, RZ ;  /* 0x0000000124247810 */ /* 0x000fe20007ffe0ff */
[C---:B----4-:R-:W-:Y:S01]  /*5d70*/  FMUL R4, R38.reuse, R4 ;  /* 0x0000000426047220 */ /* 0x050fe20000400000 */
[C---:B------:R-:W-:Y:S01]  /*5d80*/  FMUL R5, R38.reuse, R5 ;  /* 0x0000000526057220 */ /* 0x040fe20000400000 */
[C---:B------:R-:W-:Y:S01]  /*5d90*/  FMUL R8, R38.reuse, R8 ;  /* 0x0000000826087220 */ /* 0x040fe20000400000 */
[C---:B------:R-:W-:Y:S01]  /*5da0*/  FMUL R9, R38.reuse, R9 ;  /* 0x0000000926097220 */ /* 0x040fe20000400000 */
[C---:B------:R-:W-:Y:S01]  /*5db0*/  FFMA R4, R39.reuse, R0, R4 ;  /* 0x0000000027047223 */ /* 0x040fe20000000004 */
[C---:B------:R-:W-:Y:S01]  /*5dc0*/  FFMA R5, R39.reuse, R2, R5 ;  /* 0x0000000227057223 */ /* 0x040fe20000000005 */
[C---:B------:R-:W-:Y:S01]  /*5dd0*/  FMUL R12, R38.reuse, R12 ;  /* 0x0000000c260c7220 */ /* 0x040fe20000400000 */
        /* <DEDUP_REMOVED lines=10> */
[----:B------:R-:W-:Y:S02]  /*5e80*/  HADD2.F32 R44, -RZ, R44.H1_H1 ;  /* 0x3000002cff2c7230 */ /* 0x000fe40000004100 */
[C---:B------:R-:W-:Y:S01]  /*5e90*/  FMUL R10, R38.reuse, R10 ;  /* 0x0000000a260a7220 */ /* 0x040fe20000400000 */
[C---:B------:R-:W-:Y:S01]  /*5ea0*/  FFMA R6, R39.reuse, R3, R6 ;  /* 0x0000000327067223 */ /* 0x040fe20000000006 */
[C---:B------:R-:W-:Y:S01]  /*5eb0*/  FFMA R7, R39.reuse, R40, R7 ;  /* 0x0000002827077223 */ /* 0x040fe20000000007 */
[C---:B------:R-:W-:Y:S01]  /*5ec0*/  FFMA R8, R39.reuse, R41, R8 ;  /* 0x0000002927087223 */ /* 0x040fe20000000008 */
[C---:B------:R-:W-:Y:S01]  /*5ed0*/  FFMA R9, R39.reuse, R42, R9 ;  /* 0x0000002a27097223 */ /* 0x040fe20000000009 */
[----:B------:R-:W-:Y:S01]  /*5ee0*/  FFMA R10, R39, R43, R10 ;  /* 0x0000002b270a7223 */ /* 0x000fe2000000000a */
[--C-:B------:R-:W-:Y:S01]  /*5ef0*/  HADD2.F32 R40, -RZ, R65.reuse.H0_H0 ;  /* 0x20000041ff287230 */ /* 0x100fe20000004100 */
[----:B------:R-:W-:Y:S01]  /*5f00*/  F2FP.SATFINITE.E4M3.F32.PACK_AB_MERGE_C R86, R7, R6, RZ ;  /* 0x000000060756723e */ /* 0x000fe200048070ff */
[C---:B------:R-:W-:Y:S01]  /*5f10*/  FMUL R7, R38.reuse, R24 ;  /* 0x0000001826077220 */ /* 0x040fe20000400000 */
[C---:B------:R-:W-:Y:S01]  /*5f20*/  FMUL R24, R38.reuse, R29 ;  /* 0x0000001d26187220 */ /* 0x040fe20000400000 */
[C---:B------:R-:W-:Y:S01]  /*5f30*/  FMUL R29, R38.reuse, R34 ;  /* 0x00000022261d7220 */ /* 0x040fe20000400000 */
[----:B------:R-:W-:Y:S02]  /*5f40*/  HADD2.F32 R65, -RZ, R65.H1_H1 ;  /* 0x30000041ff417230 */ /* 0x000fe40000004100 */
[C---:B------:R-:W-:Y:S01]  /*5f50*/  FMUL R11, R38.reuse, R11 ;  /* 0x0000000b260b7220 */ /* 0x040fe20000400000 */
[--C-:B------:R-:W-:Y:S02]  /*5f60*/  HADD2.F32 R47, -RZ, R48.reuse.H0_H0 ;  /* 0x20000030ff2f7230 */ /* 0x100fe40000004100 */
[C---:B------:R-:W-:Y:S01]  /*5f70*/  FMUL R14, R38.reuse, R14 ;  /* 0x0000000e260e7220 */ /* 0x040fe20000400000 */
[----:B------:R-:W-:Y:S02]  /*5f80*/  HADD2.F32 R48, -RZ, R48.H1_H1 ;  /* 0x30000030ff307230 */ /* 0x000fe40000004100 */
[C---:B------:R-:W-:Y:S01]  /*5f90*/  FFMA R11, R39.reuse, R44, R11 ;  /* 0x0000002c270b7223 */ /* 0x040fe2000000000b */
[C---:B------:R-:W-:Y:S01]  /*5fa0*/  FFMA R12, R39.reuse, R45, R12 ;  /* 0x0000002d270c7223 */ /* 0x040fe2000000000c */
[C---:B------:R-:W-:Y:S01]  /*5fb0*/  FFMA R13, R39.reuse, R46, R13 ;  /* 0x0000002e270d7223 */ /* 0x040fe2000000000d */
[----:B------:R-:W-:Y:S01]  /*5fc0*/  FFMA R14, R39, R47, R14 ;  /* 0x0000002f270e7223 */ /* 0x000fe2000000000e */
[C---:B------:R-:W-:Y:S01]  /*5fd0*/  FMUL R15, R38.reuse, R15 ;  /* 0x0000000f260f7220 */ /* 0x040fe20000400000 */
[--C-:B------:R-:W-:Y:S01]  /*5fe0*/  HADD2.F32 R51, -RZ, R52.reuse.H0_H0 ;  /* 0x20000034ff337230 */ /* 0x100fe20000004100 */
[----:B------:R-:W-:Y:S01]  /*5ff0*/  F2FP.SATFINITE.E4M3.F32.PACK_AB_MERGE_C R10, R11, R10, RZ ;  /* 0x0000000a0b0a723e */ /* 0x000fe200048070ff */
[----:B------:R-:W-:Y:S02]  /*6000*/  HADD2.F32 R52, -RZ, R52.H1_H1 ;  /* 0x30000034ff347230 */ /* 0x000fe40000004100 */
[C---:B------:R-:W-:Y:S01]  /*6010*/  FFMA R15, R39.reuse, R48, R15 ;  /* 0x00000030270f7223 */ /* 0x040fe2000000000f */
[C---:B------:R-:W-:Y:S01]  /*6020*/  FFMA R16, R39.reuse, R49, R16 ;  /* 0x0000003127107223 */ /* 0x040fe20000000010 */
[C---:B------:R-:W-:Y:S01]  /*6030*/  FFMA R17, R39.reuse, R50, R17 ;  /* 0x0000003227117223 */ /* 0x040fe20000000011 */
[C---:B------:R-:W-:Y:S01]  /*6040*/  FMUL R18, R38.reuse, R18 ;  /* 0x0000001226127220 */ /* 0x040fe20000400000 */
[C---:B------:R-:W-:Y:S01]  /*6050*/  FMUL R19, R38.reuse, R19 ;  /* 0x0000001326137220 */ /* 0x040fe20000400000 */
[--C-:B------:R-:W-:Y:S02]  /*6060*/  HADD2.F32 R55, -RZ, R56.reuse.H0_H0 ;  /* 0x20000038ff377230 */ /* 0x100fe40000004100 */
[C---:B------:R-:W-:Y:S01]  /*6070*/  FMUL R3, R38.reuse, R22 ;  /* 0x0000001626037220 */ /* 0x040fe20000400000 */
[C---:B------:R-:W-:Y:S01]  /*6080*/  FFMA R18, R39.reuse, R51, R18 ;  /* 0x0000003327127223 */ /* 0x040fe20000000012 */
[----:B------:R-:W-:Y:S02]  /*6090*/  HADD2.F32 R56, -RZ, R56.H1_H1 ;  /* 0x30000038ff387230 */ /* 0x000fe40000004100 */
[C---:B------:R-:W-:Y:S01]  /*60a0*/  FFMA R19, R39.reuse, R52, R19 ;  /* 0x0000003427137223 */ /* 0x040fe20000000013 */
[C---:B------:R-:W-:Y:S01]  /*60b0*/  FMUL R6, R38.reuse, R23 ;  /* 0x0000001726067220 */ /* 0x040fe20000400000 */
[C---:B------:R-:W-:Y:S01]  /*60c0*/  FFMA R0, R39.reuse, R53, R0 ;  /* 0x0000003527007223 */ /* 0x040fe20000000000 */
[C---:B------:R-:W-:Y:S01]  /*60d0*/  FFMA R2, R39.reuse, R54, R2 ;  /* 0x0000003627027223 */ /* 0x040fe20000000002 */
[--C-:B------:R-:W-:Y:S02]  /*60e0*/  HADD2.F32 R59, -RZ, R60.reuse.H0_H0 ;  /* 0x2000003cff3b7230 */ /* 0x100fe40000004100 */
[C---:B------:R-:W-:Y:S01]  /*60f0*/  FFMA R3, R39.reuse, R55, R3 ;  /* 0x0000003727037223 */ /* 0x040fe20000000003 */
[----:B------:R-:W-:Y:S02]  /*6100*/  HADD2.F32 R60, -RZ, R60.H1_H1 ;  /* 0x3000003cff3c7230 */ /* 0x000fe40000004100 */
[C---:B------:R-:W-:Y:S01]  /*6110*/  FMUL R21, R38.reuse, R26 ;  /* 0x0000001a26157220 */ /* 0x040fe20000400000 */
[C---:B------:R-:W-:Y:S01]  /*6120*/  FMUL R22, R38.reuse, R27 ;  /* 0x0000001b26167220 */ /* 0x040fe20000400000 */
[C---:B------:R-:W-:Y:S01]  /*6130*/  FFMA R6, R39.reuse, R56, R6 ;  /* 0x0000003827067223 */ /* 0x040fe20000000006 */
[C---:B------:R-:W-:Y:S01]  /*6140*/  FFMA R7, R39.reuse, R57, R7 ;  /* 0x0000003927077223 */ /* 0x040fe20000000007 */
[C---:B------:R-:W-:Y:S01]  /*6150*/  FMUL R23, R38.reuse, R28 ;  /* 0x0000001c26177220 */ /* 0x040fe20000400000 */
[C---:B------:R-:W-:Y:S01]  /*6160*/  FFMA R20, R39.reuse, R58, R20 ;  /* 0x0000003a27147223 */ /* 0x040fe20000000014 */
[--C-:B------:R-:W-:Y:S02]  /*6170*/  HADD2.F32 R63, -RZ, R64.reuse.H0_H0 ;  /* 0x20000040ff3f7230 */ /* 0x100fe40000004100 */
[C---:B------:R-:W-:Y:S01]  /*6180*/  FFMA R21, R39.reuse, R59, R21 ;  /* 0x0000003b27157223 */ /* 0x040fe20000000015 */
[----:B------:R-:W-:Y:S02]  /*6190*/  HADD2.F32 R64, -RZ, R64.H1_H1 ;  /* 0x30000040ff407230 */ /* 0x000fe40000004100 */
[C---:B------:R-:W-:Y:S01]  /*61a0*/  FFMA R22, R39.reuse, R60, R22 ;  /* 0x0000003c27167223 */ /* 0x040fe20000000016 */
[C---:B------:R-:W-:Y:S01]  /*61b0*/  FMUL R26, R38.reuse, R31 ;  /* 0x0000001f261a7220 */ /* 0x040fe20000400000 */
[C---:B------:R-:W-:Y:S01]  /*61c0*/  FMUL R27, R38.reuse, R32 ;  /* 0x00000020261b7220 */ /* 0x040fe20000400000 */
[C---:B------:R-:W-:Y:S01]  /*61d0*/  FFMA R23, R39.reuse, R61, R23 ;  /* 0x0000003d27177223 */ /* 0x040fe20000000017 */
[----:B------:R-:W-:Y:S01]  /*61e0*/  FMUL R28, R38, R33 ;  /* 0x00000021261c7220 */ /* 0x000fe20000400000 */
[C---:B------:R-:W-:Y:S01]  /*61f0*/  FFMA R24, R39.reuse, R62, R24 ;  /* 0x0000003e27187223 */ /* 0x040fe20000000018 */
[--C-:B------:R-:W-:Y:S02]  /*6200*/  HADD2.F32 R66, -RZ, R67.reuse.H0_H0 ;  /* 0x20000043ff427230 */ /* 0x100fe40000004100 */
[C---:B------:R-:W-:Y:S01]  /*6210*/  FFMA R25, R39.reuse, R63, R25 ;  /* 0x0000003f27197223 */ /* 0x040fe20000000019 */
[----:B------:R-:W-:Y:S02]  /*6220*/  HADD2.F32 R67, -RZ, R67.H1_H1 ;  /* 0x30000043ff437230 */ /* 0x000fe40000004100 */
[----:B------:R-:W-:Y:S01]  /*6230*/  FFMA R26, R39, R64, R26 ;  /* 0x00000040271a7223 */ /* 0x000fe2000000001a */
[----:B------:R-:W-:Y:S01]  /*6240*/  F2FP.SATFINITE.E4M3.F32.PACK_AB_MERGE_C R14, R15, R14, RZ ;  /* 0x0000000e0f0e723e */ /* 0x000fe200048070ff */
[----:B------:R-:W-:Y:S01]  /*6250*/  FFMA R27, R39, R40, R27 ;  /* 0x00000028271b7223 */ /* 0x000fe2000000001b */
[----:B------:R-:W-:Y:S01]  /*6260*/  F2FP.SATFINITE.E4M3.F32.PACK_AB_MERGE_C R18, R19, R18, RZ ;  /* 0x000000121312723e */ /* 0x000fe200048070ff */
[C---:B------:R-:W-:Y:S01]  /*6270*/  FFMA R28, R39.reuse, R65, R28 ;  /* 0x00000041271c7223 */ /* 0x040fe2000000001c */
[C---:B------:R-:W-:Y:S01]  /*6280*/  FFMA R29, R39.reuse, R66, R29 ;  /* 0x00000042271d7223 */ /* 0x040fe2000000001d */
[----:B------:R-:W-:Y:S01]  /*6290*/  FFMA R30, R39, R67, R30 ;  /* 0x00000043271e7223 */ /* 0x000fe2000000001e */
[----:B------:R-:W-:Y:S02]  /*62a0*/  F2FP.SATFINITE.E4M3.F32.PACK_AB_MERGE_C R32, R5, R4, R86 ;  /* 0x000000040520723e */ /* 0x000fe40004807056 */
[----:B------:R-:W-:Y:S02]  /*62b0*/  F2FP.SATFINITE.E4M3.F32.PACK_AB_MERGE_C R33, R9, R8, R10 ;  /* 0x000000080921723e */ /* 0x000fe4000480700a */
[----:B------:R-:W-:Y:S02]  /*62c0*/  F2FP.SATFINITE.E4M3.F32.PACK_AB_MERGE_C R34, R13, R12, R14 ;  /* 0x0000000c0d22723e */ /* 0x000fe4000480700e */
[----:B------:R-:W-:Y:S02]  /*62d0*/  F2FP.SATFINITE.E4M3.F32.PACK_AB_MERGE_C R35, R17, R16, R18 ;  /* 0x000000101123723e */ /* 0x000fe40004807012 */
[----:B------:R-:W-:Y:S02]  /*62e0*/  F2FP.SATFINITE.E4M3.F32.PACK_AB_MERGE_C R3, R6, R3, RZ ;  /* 0x000000030603723e */ /* 0x000fe400048070ff */
[----:B------:R-:W-:Y:S01]  /*62f0*/  F2FP.SATFINITE.E4M3.F32.PACK_AB_MERGE_C R5, R22, R21, RZ ;  /* 0x000000151605723e */ /* 0x000fe200048070ff */
[----:B------:R1:W-:Y:S01]  /*6300*/  STS.128 [R78+UR44+0x1200], R32 ;  /* 0x001200204e007988 */ /* 0x0003e20008000c2c */
[----:B------:R-:W-:Y:S02]  /*6310*/  F2FP.SATFINITE.E4M3.F32.PACK_AB_MERGE_C R6, R26, R25, RZ ;  /* 0x000000191a06723e */ /* 0x000fe400048070ff */
[----:B------:R-:W-:Y:S02]  /*6320*/  F2FP.SATFINITE.E4M3.F32.PACK_AB_MERGE_C R29, R30, R29, RZ ;  /* 0x0000001d1e1d723e */ /* 0x000fe400048070ff */
[----:B------:R-:W-:Y:S02]  /*6330*/  F2FP.SATFINITE.E4M3.F32.PACK_AB_MERGE_C R5, R20, R7, R5 ;  /* 0x000000071405723e */ /* 0x000fe40004807005 */
[----:B------:R-:W-:Y:S02]  /*6340*/  F2FP.SATFINITE.E4M3.F32.PACK_AB_MERGE_C R4, R2, R0, R3 ;  /* 0x000000000204723e */ /* 0x000fe40004807003 */
[----:B------:R-:W-:Y:S02]  /*6350*/  F2FP.SATFINITE.E4M3.F32.PACK_AB_MERGE_C R6, R24, R23, R6 ;  /* 0x000000171806723e */ /* 0x000fe40004807006 */
[----:B------:R-:W-:Y:S05]  /*6360*/  F2FP.SATFINITE.E4M3.F32.PACK_AB_MERGE_C R7, R28, R27, R29 ;  /* 0x0000001b1c07723e */ /* 0x000fea000480701d */
[----:B------:R1:W-:Y:S01]  /*6370*/  STS.128 [R77+0x1010], R4 ;  /* 0x001010044d007388 */ /* 0x0003e20000000c00 */
[----:B------:R-:W-:Y:S01]  /*6380*/  @!PT LDS RZ, [RZ] ;  /* 0x00000000fffff984 */ /* 0x000fe20000000800 */
[----:B------:R-:W-:Y:S01]  /*6390*/  @!PT LDS RZ, [RZ] ;  /* 0x00000000fffff984 */ /* 0x000fe20000000800 */
[----:B------:R-:W-:Y:S01]  /*63a0*/  @!PT LDS RZ, [RZ] ;  /* 0x00000000fffff984 */ /* 0x000fe20000000800 */
[----:B------:R-:W-:Y:S01]  /*63b0*/  @!PT LDS RZ, [RZ] ;  /* 0x00000000fffff984 */ /* 0x000fe20000000800 */
[----:B------:R3:W-:Y:S07]  /*63c0*/  MEMBAR.ALL.CTA ;  /* 0x0000000000007992 */ /* 0x0007ee0000008000 */
[----:B---3--:R-:W3:Y:S02]  /*63d0*/  FENCE.VIEW.ASYNC.S ;  /* 0x00000000000073c6 */ /* 0x008ee40000000000 */
[----:B---3--:R-:W-:Y:S06]  /*63e0*/  BAR.SYNC.DEFER_BLOCKING 0x1, 0x80 ;  /* 0x0042000000007b1d */ /* 0x008fec0000010000 */
[----:B------:R-:W-:Y:S05]  /*63f0*/  @P0 BRA `(.L_x_99) ;  /* 0x0000000000300947 */ /* 0x000fea0003800000 */
[----:B------:R-:W-:Y:S02]  /*6400*/  UIADD3 UR4, UPT, UPT, UR44, 0x1200, URZ ;  /* 0x000012002c047890 */ /* 0x000fe4000fffe0ff */
[----:B------:R-:W-:Y:S02]  /*6410*/  USHF.L.U32 UR9, UR45, 0x6, URZ ;  /* 0x000000062d097899 */ /* 0x000fe400080006ff */
[----:B------:R-:W-:Y:S02]  /*6420*/  USHF.L.U32 UR10, UR46, 0x6, URZ ;  /* 0x000000062e0a7899 */ /* 0x000fe400080006ff */
[----:B------:R-:W-:Y:S01]  /*6430*/  MOV R85, UR4 ;  /* 0x0000000400557c02 */ /* 0x000fe20008000f00 */
[----:B------:R-:W-:Y:S01]  /*6440*/  UIADD3 UR4, UP0, UPT, UR62, 0x680, URZ ;  /* 0x000006803e047890 */ /* 0x000fe2000ff1e0ff */
[----:B------:R-:W-:Y:S02]  /*6450*/  UMOV UR11, UR36 ;  /* 0x00000024000b7c82 */ /* 0x000fe40008000000 */
[----:B------:R-:W-:Y:S01]  /*6460*/  R2UR UR8, R85 ;  /* 0x00000000550872ca */ /* 0x000fe200000e0000 */
[----:B------:R-:W-:Y:S11]  /*6470*/  UIADD3.X UR5, UPT, UPT, URZ, UR63, URZ, UP0, !UPT ;  /* 0x0000003fff057290 */ /* 0x000ff600087fe4ff */
[----:B------:R-:W-:Y:S01]  /*6480*/  @!UPT UIADD3 URZ, UPT, UPT, URZ, URZ, URZ ;  /* 0x000000fffffff290 */ /* 0x000fe2000fffe0ff */
[----:B------:R3:W-:Y:S01]  /*6490*/  UTMASTG.3D [UR8], [UR4] ;  /* 0x00000008040073b5 */ /* 0x0007e20008010000 */
[----:B------:R0:W-:Y:S01]  /*64a0*/  UTMACMDFLUSH ;  /* 0x00000000000079b7 */ /* 0x0001e20000000000 */
[----:B---3--:R-:W-:Y:S04]  /*64b0*/  DEPBAR.LE SB0, 0x0 ;  /* 0x000080000000791a */ /* 0x008fe80000000000 */
.L_x_99:
[----:B------:R-:W-:Y:S05]  /*64c0*/  BSYNC.RECONVERGENT B0 ;  /* 0x0000000000007941 */ /* 0x000fea0003800200 */
.L_x_98:
[----:B------:R-:W-:Y:S01]  /*64d0*/  BAR.SYNC.DEFER_BLOCKING 0x1, 0x80 ;  /* 0x0042000000007b1d */ /* 0x000fe20000010000 */
[----:B------:R-:W-:Y:S01]  /*64e0*/  ISETP.NE.AND P0, PT, R81, 0x2, PT ;  /* 0x000000025100780c */ /* 0x000fe20003f05270 */
[----:B------:R-:W-:Y:S01]  /*64f0*/  UISETP.NE.AND UP0, UPT, UR47, URZ, UPT ;  /* 0x000000ff2f00728c */ /* 0x000fe2000bf05270 */
[----:B------:R-:W-:Y:S01]  /*6500*/  ISETP.NE.AND P1, PT, R36, 0x4, PT ;  /* 0x000000042400780c */ /* 0x000fe20003f25270 */
[----:B------:R-:W-:Y:S01]  /*6510*/  UIADD3 UR45, UPT, UPT, UR37, UR57, URZ ;  /* 0x00000039252d7290 */ /* 0x000fe2000fffe0ff */
[----:B------:R-:W-:Y:S01]  /*6520*/  SEL R2, RZ, 0x1, P0 ;  /* 0x00000001ff027807 */ /* 0x000fe20000000000 */
[----:B------:R-:W-:Y:S01]  /*6530*/  UIADD3 UR46, UPT, UPT, UR38, UR60, URZ ;  /* 0x0000003c262e7290 */ /* 0x000fe2000fffe0ff */
[----:B------:R-:W-:Y:S02]  /*6540*/  SEL R0, RZ, 0x1, P1 ;  /* 0x00000001ff007807 */ /* 0x000fe40000800000 */
[----:B------:R-:W-:Y:S02]  /*6550*/  LOP3.LUT R83, R83, R2, RZ, 0x3c, !PT ;  /* 0x0000000253537212 */ /* 0x000fe400078e3cff */
[----:B------:R-:W-:Y:S02]  /*6560*/  LOP3.LUT R84, R84, R0, RZ, 0x3c, !PT ;  /* 0x0000000054547212 */ /* 0x000fe400078e3cff */
[----:B------:R-:W-:Y:S02]  /*6570*/  SEL R81, R81, RZ, P0 ;  /* 0x000000ff51517207 */ /* 0x000fe40000000000 */
[----:B------:R-:W-:Y:S01]  /*6580*/  SEL R36, R36, RZ, P1 ;  /* 0x000000ff24247207 */ /* 0x000fe20000800000 */
[----:B------:R-:W-:Y:S01]  /*6590*/  UMOV UR36, UR51 ;  /* 0x0000003300247c82 */ /* 0x000fe20008000000 */
[----:B------:R-:W-:Y:S05]  /*65a0*/  BRA.U UP0, `(.L_x_100) ;  /* 0xffffffe5002c7547 */ /* 0x000fea000b83ffff */
[----:B------:R-:W-:Y:S05]  /*65b0*/  EXIT ;  /* 0x000000000000794d */ /* 0x000fea0003800000 */
.L_x_24:
[----:B--2---:R2:W3:Y:S02]  /*65c0*/  SYNCS.PHASECHK.TRANS64.TRYWAIT P0, [R0+URZ+0xc0], R2 ;  /* 0x0000c002000075a7 */ /* 0x0044e400080011ff */
[----:B---3--:R-:W-:Y:S05]  /*65d0*/  @!P0 NANOSLEEP.SYNCS 0x989680 ;  /* 0x009896800000895d */ /* 0x008fea0003900000 */
[----:B------:R-:W3:Y:S02]  /*65e0*/  @!P0 SYNCS.PHASECHK.TRANS64 P0, [R0+URZ+0xc0], R2 ;  /* 0x0000c002000085a7 */ /* 0x000ee400080010ff */
[----:B---3--:R-:W-:Y:S05]  /*65f0*/  @!P0 BRA `(.L_x_24) ;  /* 0xfffffffc00f08947 */ /* 0x008fea000383ffff */
[----:B------:R-:W-:Y:S05]  /*6600*/  BRA `(.L_x_101) ;  /* 0xffffffb0007c7947 */ /* 0x000fea000383ffff */
.L_x_27:
[----:B-1----:R-:W-:-:S07]  /*6610*/  MOV R0, UR33 ;  /* 0x0000002100007c02 */ /* 0x002fce0008000f00 */
.L_x_102:
[----:B-1----:R1:W2:Y:S02]  /*6620*/  SYNCS.PHASECHK.TRANS64.TRYWAIT P0, [R0+URZ+0x18], R3 ;  /* 0x00001803000075a7 */ /* 0x0022a400080011ff */
[----:B--2---:R-:W-:Y:S05]  /*6630*/  @!P0 NANOSLEEP.SYNCS 0x989680 ;  /* 0x009896800000895d */ /* 0x004fea0003900000 */
[----:B------:R-:W2:Y:S02]  /*6640*/  @!P0 SYNCS.PHASECHK.TRANS64 P0, [R0+URZ+0x18], R3 ;  /* 0x00001803000085a7 */ /* 0x000ea400080010ff */
[----:B--2---:R-:W-:Y:S05]  /*6650*/  @!P0 BRA `(.L_x_102) ;  /* 0xfffffffc00f08947 */ /* 0x004fea000383ffff */
[----:B------:R-:W-:Y:S05]  /*6660*/  BRA `(.L_x_26) ;  /* 0xffffffb000c47947 */ /* 0x000fea000383ffff */
.L_x_34:
[----:B-1----:R-:W-:-:S07]  /*6670*/  MOV R0, UR17 ;  /* 0x0000001100007c02 */ /* 0x002fce0008000f00 */
.L_x_103:
[----:B-1----:R1:W2:Y:S02]  /*6680*/  SYNCS.PHASECHK.TRANS64.TRYWAIT P0, [R0+URZ+0x18], R3 ;  /* 0x00001803000075a7 */ /* 0x0022a400080011ff */
[----:B--2---:R-:W-:Y:S05]  /*6690*/  @!P0 NANOSLEEP.SYNCS 0x989680 ;  /* 0x009896800000895d */ /* 0x004fea0003900000 */
[----:B------:R-:W2:Y:S02]  /*66a0*/  @!P0 SYNCS.PHASECHK.TRANS64 P0, [R0+URZ+0x18], R3 ;  /* 0x00001803000085a7 */ /* 0x000ea400080010ff */
[----:B--2---:R-:W-:Y:S05]  /*66b0*/  @!P0 BRA `(.L_x_103) ;  /* 0xfffffffc00f08947 */ /* 0x004fea000383ffff */
[----:B------:R-:W-:Y:S05]  /*66c0*/  BRA `(.L_x_33) ;  /* 0xffffffb400807947 */ /* 0x000fea000383ffff */
.L_x_39:
[----:B-1----:R1:W2:Y:S02]  /*66d0*/  SYNCS.PHASECHK.TRANS64.TRYWAIT P0, [R3+URZ+0x50], R0 ;  /* 0x00005000030075a7 */ /* 0x0022a400080011ff */
[----:B--2---:R-:W-:Y:S05]  /*66e0*/  @!P0 NANOSLEEP.SYNCS 0x989680 ;  /* 0x009896800000895d */ /* 0x004fea0003900000 */
[----:B------:R-:W2:Y:S02]  /*66f0*/  @!P0 SYNCS.PHASECHK.TRANS64 P0, [R3+URZ+0x50], R0 ;  /* 0x00005000030085a7 */ /* 0x000ea400080010ff */
[----:B--2---:R-:W-:Y:S05]  /*6700*/  @!P0 BRA `(.L_x_39) ;  /* 0xfffffffc00f08947 */ /* 0x004fea000383ffff */
[----:B------:R-:W-:Y:S05]  /*6710*/  BRA `(.L_x_104) ;  /* 0xffffffb800247947 */ /* 0x000fea000383ffff */
.L_x_43:
[----:B------:R-:W-:-:S07]  /*6720*/  MOV R0, UR4 ;  /* 0x0000000400007c02 */ /* 0x000fce0008000f00 */
.L_x_105:
[----:B-1----:R1:W2:Y:S02]  /*6730*/  SYNCS.PHASECHK.TRANS64.TRYWAIT P0, [R0+URZ], R2 ;  /* 0x00000002000075a7 */ /* 0x0022a400080011ff */
[----:B--2---:R-:W-:Y:S05]  /*6740*/  @!P0 NANOSLEEP.SYNCS 0x989680 ;  /* 0x009896800000895d */ /* 0x004fea0003900000 */
[----:B------:R-:W2:Y:S02]  /*6750*/  @!P0 SYNCS.PHASECHK.TRANS64 P0, [R0+URZ], R2 ;  /* 0x00000002000085a7 */ /* 0x000ea400080010ff */
[----:B--2---:R-:W-:Y:S05]  /*6760*/  @!P0 BRA `(.L_x_105) ;  /* 0xfffffffc00f08947 */ /* 0x004fea000383ffff */
[----:B------:R-:W-:Y:S05]  /*6770*/  BRA `(.L_x_106) ;  /* 0xffffffbc00c87947 */ /* 0x000fea000383ffff */
.L_x_44:
[----:B------:R-:W-:-:S07]  /*6780*/  MOV R0, UR5 ;  /* 0x0000000500007c02 */ /* 0x000fce0008000f00 */
.L_x_107:
[----:B-1----:R1:W2:Y:S02]  /*6790*/  SYNCS.PHASECHK.TRANS64.TRYWAIT P0, [R0+URZ], R2 ;  /* 0x00000002000075a7 */ /* 0x0022a400080011ff */
[----:B--2---:R-:W-:Y:S05]  /*67a0*/  @!P0 NANOSLEEP.SYNCS 0x989680 ;  /* 0x009896800000895d */ /* 0x004fea0003900000 */
[----:B------:R-:W2:Y:S02]  /*67b0*/  @!P0 SYNCS.PHASECHK.TRANS64 P0, [R0+URZ], R2 ;  /* 0x00000002000085a7 */ /* 0x000ea400080010ff */
[----:B--2---:R-:W-:Y:S05]  /*67c0*/  @!P0 BRA `(.L_x_107) ;  /* 0xfffffffc00f08947 */ /* 0x004fea000383ffff */
[----:B------:R-:W-:Y:S05]  /*67d0*/  BRA `(.L_x_108) ;  /* 0xffffffbc00d47947 */ /* 0x000fea000383ffff */
.L_x_47:
[----:B-1----:R1:W2:Y:S02]  /*67e0*/  SYNCS.PHASECHK.TRANS64.TRYWAIT P0, [R2+URZ+0xb0], R4 ;  /* 0x0000b004020075a7 */ /* 0x0022a400080011ff */
[----:B--2---:R-:W-:Y:S05]  /*67f0*/  @!P0 NANOSLEEP.SYNCS 0x989680 ;  /* 0x009896800000895d */ /* 0x004fea0003900000 */
[----:B------:R-:W2:Y:S02]  /*6800*/  @!P0 SYNCS.PHASECHK.TRANS64 P0, [R2+URZ+0xb0], R4 ;  /* 0x0000b004020085a7 */ /* 0x000ea400080010ff */
[----:B--2---:R-:W-:Y:S05]  /*6810*/  @!P0 BRA `(.L_x_47) ;  /* 0xfffffffc00f08947 */ /* 0x004fea000383ffff */
[----:B------:R-:W-:Y:S05]  /*6820*/  BRA `(.L_x_109) ;  /* 0xffffffc000307947 */ /* 0x000fea000383ffff */
.L_x_48:
[----:B------:R-:W-:-:S07]  /*6830*/  MOV R2, UR4 ;  /* 0x0000000400027c02 */ /* 0x000fce0008000f00 */
.L_x_110:
[----:B-1----:R1:W2:Y:S02]  /*6840*/  SYNCS.PHASECHK.TRANS64.TRYWAIT P0, [R2+URZ+0x60], R5 ;  /* 0x00006005020075a7 */ /* 0x0022a400080011ff */
[----:B--2---:R-:W-:Y:S05]  /*6850*/  @!P0 NANOSLEEP.SYNCS 0x989680 ;  /* 0x009896800000895d */ /* 0x004fea0003900000 */
[----:B------:R-:W2:Y:S02]  /*6860*/  @!P0 SYNCS.PHASECHK.TRANS64 P0, [R2+URZ+0x60], R5 ;  /* 0x00006005020085a7 */ /* 0x000ea400080010ff */
[----:B--2---:R-:W-:Y:S05]  /*6870*/  @!P0 BRA `(.L_x_110) ;  /* 0xfffffffc00f08947 */ /* 0x004fea000383ffff */
[----:B------:R-:W-:Y:S05]  /*6880*/  BRA `(.L_x_111) ;  /* 0xffffffc000407947 */ /* 0x000fea000383ffff */
.L_x_49:
[----:B-1----:R1:W2:Y:S02]  /*6890*/  SYNCS.PHASECHK.TRANS64.TRYWAIT P1, [R2+URZ+0x50], R4 ;  /* 0x00005004020075a7 */ /* 0x0022a400080211ff */
[----:B--2---:R-:W-:Y:S05]  /*68a0*/  @!P1 NANOSLEEP.SYNCS 0x989680 ;  /* 0x009896800000995d */ /* 0x004fea0003900000 */
[----:B------:R-:W2:Y:S02]  /*68b0*/  @!P1 SYNCS.PHASECHK.TRANS64 P1, [R2+URZ+0x50], R4 ;  /* 0x00005004020095a7 */ /* 0x000ea400080210ff */
[----:B--2---:R-:W-:Y:S05]  /*68c0*/  @!P1 BRA `(.L_x_49) ;  /* 0xfffffffc00f09947 */ /* 0x004fea000383ffff */
[----:B------:R-:W-:Y:S05]  /*68d0*/  BRA `(.L_x_112) ;  /* 0xffffffc000707947 */ /* 0x000fea000383ffff */
.L_x_52:
[----:B------:R-:W-:-:S07]  /*68e0*/  MOV R0, UR4 ;  /* 0x0000000400007c02 */ /* 0x000fce0008000f00 */
.L_x_113:
[----:B-1----:R1:W2:Y:S02]  /*68f0*/  SYNCS.PHASECHK.TRANS64.TRYWAIT P0, [R0+URZ+0x60], R2 ;  /* 0x00006002000075a7 */ /* 0x0022a400080011ff */
[----:B--2---:R-:W-:Y:S05]  /*6900*/  @!P0 NANOSLEEP.SYNCS 0x989680 ;  /* 0x009896800000895d */ /* 0x004fea0003900000 */
[----:B------:R-:W2:Y:S02]  /*6910*/  @!P0 SYNCS.PHASECHK.TRANS64 P0, [R0+URZ+0x60], R2 ;  /* 0x00006002000085a7 */ /* 0x000ea400080010ff */
[----:B--2---:R-:W-:Y:S05]  /*6920*/  @!P0 BRA `(.L_x_113) ;  /* 0xfffffffc00f08947 */ /* 0x004fea000383ffff */
[----:B------:R-:W-:Y:S05]  /*6930*/  BRA `(.L_x_51) ;  /* 0xffffffc000c47947 */ /* 0x000fea000383ffff */
.L_x_59:
[----:B-1----:R1:W2:Y:S02]  /*6940*/  SYNCS.PHASECHK.TRANS64.TRYWAIT P1, [R0+URZ+0x50], R2 ;  /* 0x00005002000075a7 */ /* 0x0022a400080211ff */
[----:B--2---:R-:W-:Y:S05]  /*6950*/  @!P1 NANOSLEEP.SYNCS 0x989680 ;  /* 0x009896800000995d */ /* 0x004fea0003900000 */
[----:B------:R-:W2:Y:S02]  /*6960*/  @!P1 SYNCS.PHASECHK.TRANS64 P1, [R0+URZ+0x50], R2 ;  /* 0x00005002000095a7 */ /* 0x000ea400080210ff */
[----:B--2---:R-:W-:Y:S05]  /*6970*/  @!P1 BRA `(.L_x_59) ;  /* 0xfffffffc00f09947 */ /* 0x004fea000383ffff */
[----:B------:R-:W-:Y:S05]  /*6980*/  BRA `(.L_x_114) ;  /* 0xffffffc800207947 */ /* 0x000fea000383ffff */
.L_x_60:
[----:B------:R-:W-:-:S07]  /*6990*/  MOV R2, UR19 ;  /* 0x0000001300027c02 */ /* 0x000fce0008000f00 */
.L_x_115:
[----:B-1----:R1:W2:Y:S02]  /*69a0*/  SYNCS.PHASECHK.TRANS64.TRYWAIT P0, [R2+URZ+0x90], R0 ;  /* 0x00009000020075a7 */ /* 0x0022a400080011ff */
[----:B--2---:R-:W-:Y:S05]  /*69b0*/  @!P0 NANOSLEEP.SYNCS 0x989680 ;  /* 0x009896800000895d */ /* 0x004fea0003900000 */
[----:B------:R-:W2:Y:S02]  /*69c0*/  @!P0 SYNCS.PHASECHK.TRANS64 P0, [R2+URZ+0x90], R0 ;  /* 0x00009000020085a7 */ /* 0x000ea400080010ff */
[----:B--2---:R-:W-:Y:S05]  /*69d0*/  @!P0 BRA `(.L_x_115) ;  /* 0xfffffffc00f08947 */ /* 0x004fea000383ffff */
[----:B------:R-:W-:Y:S05]  /*69e0*/  BRA `(.L_x_116) ;  /* 0xffffffc800547947 */ /* 0x000fea000383ffff */
.L_x_63:
[----:B------:R-:W-:Y:S07]  /*69f0*/  MOV R0, UR6 ;  /* 0x0000000600007c02 */ /* 0x000fee0008000f00 */
.L_x_117:
[----:B-1----:R1:W2:Y:S02]  /*6a00*/  SYNCS.PHASECHK.TRANS64.TRYWAIT P0, [R0+URZ], R2 ;  /* 0x00000002000075a7 */ /* 0x0022a400080011ff */
[----:B--2---:R-:W-:Y:S05]  /*6a10*/  @!P0 NANOSLEEP.SYNCS 0x989680 ;  /* 0x009896800000895d */ /* 0x004fea0003900000 */
[----:B------:R-:W2:Y:S02]  /*6a20*/  @!P0 SYNCS.PHASECHK.TRANS64 P0, [R0+URZ], R2 ;  /* 0x00000002000085a7 */ /* 0x000ea400080010ff */
[----:B--2---:R-:W-:Y:S05]  /*6a30*/  @!P0 BRA `(.L_x_117) ;  /* 0xfffffffc00f08947 */ /* 0x004fea000383ffff */
[----:B------:R-:W-:Y:S05]  /*6a40*/  BRA `(.L_x_62) ;  /* 0xffffffc8008c7947 */ /* 0x000fea000383ffff */
.L_x_66:
[----:B------:R-:W-:-:S07]  /*6a50*/  MOV R0, UR4 ;  /* 0x0000000400007c02 */ /* 0x000fce0008000f00 */
.L_x_118:
[----:B--2---:R2:W4:Y:S02]  /*6a60*/  SYNCS.PHASECHK.TRANS64.TRYWAIT P0, [R0+URZ], R2 ;  /* 0x00000002000075a7 */ /* 0x00452400080011ff */
[----:B----4-:R-:W-:Y:S05]  /*6a70*/  @!P0 NANOSLEEP.SYNCS 0x989680 ;  /* 0x009896800000895d */ /* 0x010fea0003900000 */
[----:B------:R-:W4:Y:S02]  /*6a80*/  @!P0 SYNCS.PHASECHK.TRANS64 P0, [R0+URZ], R2 ;  /* 0x00000002000085a7 */ /* 0x000f2400080010ff */
[----:B----4-:R-:W-:Y:S05]  /*6a90*/  @!P0 BRA `(.L_x_118) ;  /* 0xfffffffc00f08947 */ /* 0x010fea000383ffff */
[----:B------:R-:W-:Y:S05]  /*6aa0*/  BRA `(.L_x_119) ;  /* 0xffffffcc002c7947 */ /* 0x000fea000383ffff */
.L_x_67:
[----:B------:R-:W-:-:S07]  /*6ab0*/  MOV R0, UR5 ;  /* 0x0000000500007c02 */ /* 0x000fce0008000f00 */
.L_x_120:
[----:B-1----:R1:W2:Y:S02]  /*6ac0*/  SYNCS.PHASECHK.TRANS64.TRYWAIT P0, [R0+URZ], R3 ;  /* 0x00000003000075a7 */ /* 0x0022a400080011ff */
[----:B--2---:R-:W-:Y:S05]  /*6ad0*/  @!P0 NANOSLEEP.SYNCS 0x989680 ;  /* 0x009896800000895d */ /* 0x004fea0003900000 */
[----:B------:R-:W2:Y:S02]  /*6ae0*/  @!P0 SYNCS.PHASECHK.TRANS64 P0, [R0+URZ], R3 ;  /* 0x00000003000085a7 */ /* 0x000ea400080010ff */
[----:B--2---:R-:W-:Y:S05]  /*6af0*/  @!P0 BRA `(.L_x_120) ;  /* 0xfffffffc00f08947 */ /* 0x004fea000383ffff */
[----:B------:R-:W-:Y:S05]  /*6b00*/  BRA `(.L_x_121) ;  /* 0xffffffcc00387947 */ /* 0x000fea000383ffff */
.L_x_68:
[----:B------:R-:W-:-:S07]  /*6b10*/  MOV R0, UR5 ;  /* 0x0000000500007c02 */ /* 0x000fce0008000f00 */
.L_x_122:
[----:B-1----:R1:W2:Y:S02]  /*6b20*/  SYNCS.PHASECHK.TRANS64.TRYWAIT P0, [R0+URZ], R3 ;  /* 0x00000003000075a7 */ /* 0x0022a400080011ff */
[----:B--2---:R-:W-:Y:S05]  /*6b30*/  @!P0 NANOSLEEP.SYNCS 0x989680 ;  /* 0x009896800000895d */ /* 0x004fea0003900000 */
[----:B------:R-:W2:Y:S02]  /*6b40*/  @!P0 SYNCS.PHASECHK.TRANS64 P0, [R0+URZ], R3 ;  /* 0x00000003000085a7 */ /* 0x000ea400080010ff */
[----:B--2---:R-:W-:Y:S05]  /*6b50*/  @!P0 BRA `(.L_x_122) ;  /* 0xfffffffc00f08947 */ /* 0x004fea000383ffff */
[----:B------:R-:W-:Y:S05]  /*6b60*/  BRA `(.L_x_123) ;  /* 0xffffffcc00447947 */ /* 0x000fea000383ffff */
.L_x_69:
[----:B-1----:R-:W-:-:S07]  /*6b70*/  MOV R0, UR4 ;  /* 0x0000000400007c02 */ /* 0x002fce0008000f00 */
.L_x_124:
[----:B-1----:R1:W2:Y:S02]  /*6b80*/  SYNCS.PHASECHK.TRANS64.TRYWAIT P0, [R0+URZ], R2 ;  /* 0x00000002000075a7 */ /* 0x0022a400080011ff */
[----:B--2---:R-:W-:Y:S05]  /*6b90*/  @!P0 NANOSLEEP.SYNCS 0x989680 ;  /* 0x009896800000895d */ /* 0x004fea0003900000 */
[----:B------:R-:W2:Y:S02]  /*6ba0*/  @!P0 SYNCS.PHASECHK.TRANS64 P0, [R0+URZ], R2 ;  /* 0x00000002000085a7 */ /* 0x000ea400080010ff */
[----:B--2---:R-:W-:Y:S05]  /*6bb0*/  @!P0 BRA `(.L_x_124) ;  /* 0xfffffffc00f08947 */ /* 0x004fea000383ffff */
[----:B------:R-:W-:Y:S05]  /*6bc0*/  BRA `(.L_x_125) ;  /* 0xffffffcc00507947 */ /* 0x000fea000383ffff */
.L_x_74:
[----:B--2---:R2:W3:Y:S02]  /*6bd0*/  SYNCS.PHASECHK.TRANS64.TRYWAIT P0, [R12+URZ+0x50], R0 ;  /* 0x000050000c0075a7 */ /* 0x0044e400080011ff */
[----:B---3--:R-:W-:Y:S05]  /*6be0*/  @!P0 NANOSLEEP.SYNCS 0x989680 ;  /* 0x009896800000895d */ /* 0x008fea0003900000 */
[----:B------:R-:W3:Y:S02]  /*6bf0*/  @!P0 SYNCS.PHASECHK.TRANS64 P0, [R12+URZ+0x50], R0 ;  /* 0x000050000c0085a7 */ /* 0x000ee400080010ff */
[----:B---3--:R-:W-:Y:S05]  /*6c00*/  @!P0 BRA `(.L_x_74) ;  /* 0xfffffffc00f08947 */ /* 0x008fea000383ffff */
[----:B------:R-:W-:Y:S05]  /*6c10*/  BRA `(.L_x_126) ;  /* 0xffffffd000647947 */ /* 0x000fea000383ffff */
.L_x_77:
[----:B-1----:R-:W-:Y:S07]  /*6c20*/  MOV R0, UR17 ;  /* 0x0000001100007c02 */ /* 0x002fee0008000f00 */
.L_x_127:
[----:B-1----:R1:W2:Y:S02]  /*6c30*/  SYNCS.PHASECHK.TRANS64.TRYWAIT P2, [R0+URZ+0x48], R8 ;  /* 0x00004808000075a7 */ /* 0x0022a400080411ff */
[----:B--2---:R-:W-:Y:S05]  /*6c40*/  @!P2 NANOSLEEP.SYNCS 0x989680 ;  /* 0x009896800000a95d */ /* 0x004fea0003900000 */
[----:B------:R-:W2:Y:S02]  /*6c50*/  @!P2 SYNCS.PHASECHK.TRANS64 P2, [R0+URZ+0x48], R8 ;  /* 0x000048080000a5a7 */ /* 0x000ea400080410ff */
[----:B--2---:R-:W-:Y:S05]  /*6c60*/  @!P2 BRA `(.L_x_127) ;  /* 0xfffffffc00f0a947 */ /* 0x004fea000383ffff */
[----:B------:R-:W-:Y:S05]  /*6c70*/  BRA `(.L_x_76) ;  /* 0xffffffd400c47947 */ /* 0x000fea000383ffff */
.L_x_80:
[----:B-1----:R-:W-:Y:S07]  /*6c80*/  MOV R0, UR17 ;  /* 0x0000001100007c02 */ /* 0x002fee0008000f00 */
.L_x_128:
[----:B-1----:R1:W2:Y:S02]  /*6c90*/  SYNCS.PHASECHK.TRANS64.TRYWAIT P0, [R0+URZ+0x38], R6 ;  /* 0x00003806000075a7 */ /* 0x0022a400080011ff */
[----:B--2---:R-:W-:Y:S05]  /*6ca0*/  @!P0 NANOSLEEP.SYNCS 0x989680 ;  /* 0x009896800000895d */ /* 0x004fea0003900000 */
[----:B------:R-:W2:Y:S02]  /*6cb0*/  @!P0 SYNCS.PHASECHK.TRANS64 P0, [R0+URZ+0x38], R6 ;  /* 0x00003806000085a7 */ /* 0x000ea400080010ff */
[----:B--2---:R-:W-:Y:S05]  /*6cc0*/  @!P0 BRA `(.L_x_128) ;  /* 0xfffffffc00f08947 */ /* 0x004fea000383ffff */
[----:B------:R-:W-:Y:S05]  /*6cd0*/  BRA `(.L_x_129) ;  /* 0xffffffd800147947 */ /* 0x000fea000383ffff */
.L_x_83:
[----:B---3--:R3:W1:Y:S02]  /*6ce0*/  SYNCS.PHASECHK.TRANS64.TRYWAIT P0, [R3+URZ+0x50], R0 ;  /* 0x00005000030075a7 */ /* 0x00866400080011ff */
[----:B-1----:R-:W-:Y:S05]  /*6cf0*/  @!P0 NANOSLEEP.SYNCS 0x989680 ;  /* 0x009896800000895d */ /* 0x002fea0003900000 */
[----:B------:R-:W1:Y:S02]  /*6d00*/  @!P0 SYNCS.PHASECHK.TRANS64 P0, [R3+URZ+0x50], R0 ;  /* 0x00005000030085a7 */ /* 0x000e6400080010ff */
[----:B-1----:R-:W-:Y:S05]  /*6d10*/  @!P0 BRA `(.L_x_83) ;  /* 0xfffffffc00f08947 */ /* 0x002fea000383ffff */
[----:B------:R-:W-:Y:S05]  /*6d20*/  BRA `(.L_x_130) ;  /* 0xffffffdc00607947 */ /* 0x000fea000383ffff */
.L_x_94:
[----:B-1----:R-:W-:Y:S04]  /*6d30*/  MOV R0, UR44 ;  /* 0x0000002c00007c02 */ /* 0x002fe80008000f00 */
[----:B------:R1:W2:Y:S03]  /*6d40*/  SYNCS.PHASECHK.TRANS64.TRYWAIT P1, [R0+URZ+0x30], R4 ;  /* 0x00003004000075a7 */ /* 0x0002a600080211ff */
[----:B--2---:R-:W-:Y:S05]  /*6d50*/  @!P1 NANOSLEEP.SYNCS 0x989680 ;  /* 0x009896800000995d */ /* 0x004fea0003900000 */
[----:B------:R-:W2:Y:S02]  /*6d60*/  @!P1 SYNCS.PHASECHK.TRANS64 P1, [R0+URZ+0x30], R4 ;  /* 0x00003004000095a7 */ /* 0x000ea400080210ff */
[----:B--2---:R-:W-:Y:S05]  /*6d70*/  @!P1 BRA `(.L_x_94) ;  /* 0xfffffffc00ec9947 */ /* 0x004fea000383ffff */
[----:B------:R-:W-:Y:S05]  /*6d80*/  BRA `(.L_x_93) ;  /* 0xffffffe800b07947 */ /* 0x000fea000383ffff */
.L_x_96:
[----:B------:R1:W1:Y:S02]  /*6d90*/  SYNCS.PHASECHK.TRANS64.TRYWAIT P1, [R22+URZ+0x70], R3 ;  /* 0x00007003160075a7 */ /* 0x00026400080211ff */
[----:B-1----:R-:W-:Y:S05]  /*6da0*/  @!P1 NANOSLEEP.SYNCS 0x989680 ;  /* 0x009896800000995d */ /* 0x002fea0003900000 */
[----:B------:R-:W1:Y:S02]  /*6db0*/  @!P1 SYNCS.PHASECHK.TRANS64 P1, [R22+URZ+0x70], R3 ;  /* 0x00007003160095a7 */ /* 0x000e6400080210ff */
[----:B-1----:R-:W-:Y:S05]  /*6dc0*/  @!P1 BRA `(.L_x_96) ;  /* 0xfffffffc00f09947 */ /* 0x002fea000383ffff */
[----:B------:R-:W-:Y:S05]  /*6dd0*/  BRA `(.L_x_95) ;  /* 0xffffffe800ec7947 */ /* 0x000fea000383ffff */
        .weak           $__internal_0_$__cuda_sm10x_tcgen05_guardrail_trap_col_being_dealloced_not_returned_by_alloc
        .type           $__internal_0_$__cuda_sm10x_tcgen05_guardrail_trap_col_being_dealloced_not_returned_by_alloc,@function
        .size           $__internal_0_$__cuda_sm10x_tcgen05_guardrail_trap_col_being_dealloced_not_returned_by_alloc,($__internal_1_$__cuda_sm10x_tcgen05_guardrail_trap_phase_invalid_during_alloc - $__internal_0_$__cuda_sm10x_tcgen05_guardrail_trap_col_being_dealloced_not_returned_by_alloc)
$__internal_0_$__cuda_sm10x_tcgen05_guardrail_trap_col_being_dealloced_not_returned_by_alloc:
[----:B------:R-:W-:Y:S05]  /*6de0*/  BPT.TRAP 0x1 ;  /* 0x000000040000795c */ /* 0x000fea0000300000 */
[----:B------:R-:W-:-:S04]  /*6df0*/  HFMA2 R3, -RZ, RZ, 0, 0 ;  /* 0x00000000ff037431 */ /* 0x000fc800000001ff */
[----:B------:R-:W-:Y:S05]  /*6e00*/  RET.REL.NODEC R2 `(_ZN7cutlass13device_kernelINS_4gemm6kernel13GemmUniversalIN4cute5tupleIJiiiiEEENS1_10collective13CollectiveMmaINS1_35MainloopSm100TmaUmmaWarpSpecializedILi3ELi2ELi4ENS5_IJNS4_1CILi1EEENSA_ILi2EEESB_EEEEENS5_IJNSA_ILi64EEESF_NSA_ILi32EEEEEENS_12float_e4m3_tENS5_IJlSB_lEEESI_SJ_NS4_8TiledMMAINS4_8MMA_AtomIJNS4_10MMA_TraitsINS4_19SM100_MMA_F8F6F4_SSEJSI_SI_fSF_SF_NS4_17integral_constantINS4_4UMMA5MajorELSQ_0EEESR_NSO_INSP_7ScaleInELSS_0EEEST_EEEEEENS4_6LayoutINS5_IJSB_SB_SB_EEENS5_IJNSA_ILi0EEESY_SY_EEEEENS5_IJNS4_10UnderscoreES11_S11_EEEEENS4_23SM90_TMA_LOAD_MULTICASTENS4_14ComposedLayoutINS4_7SwizzleILi1ELi4ELi3EEENS4_18smem_ptr_flag_bitsILi8EEENSW_INS5_IJNSA_ILi8EEESG_EEENS5_IJSG_SB_EEEEEEEvNS4_8identityENS4_13SM90_TMA_LOADES1E_vS1F_EENS_8epilogue10collective18CollectiveEpilogueINS1I_23Sm100TmaWarpSpecializedILi1ELi1ELi32ELb0ELb0EEEJSH_NS5_IJNSW_ISF_SB_EES1N_EEESI_SJ_SI_SJ_NS1I_6fusion15FusionCallbacksIS1M_NS1P_17LinearCombinationISI_fSI_fLNS_15FloatRoundStyleE2EEESH_S1O_JEEENS4_5SM1004TMEM4LOAD26SM100_TMEM_LOAD_16dp32b32xES1G_NS15_INS16_ILi2ELi4ELi3EEES19_NSW_INS5_IJS1A_SF_EEENS5_IJSF_SB_EEEEEEENS4_39AutoVectorizingCopyWithAssumedAlignmentILi128EEENS4_14SM90_TMA_STOREES23_S25_S25_EEEvvEEEEvNT_6ParamsE) ;  /* 0xffffff90027c7950 */ /* 0x000fea0003c3ffff */
        .weak           $__internal_1_$__cuda_sm10x_tcgen05_guardrail_trap_phase_invalid_during_alloc
        .type           $__internal_1_$__cuda_sm10x_tcgen05_guardrail_trap_phase_invalid_during_alloc,@function
        .size           $__internal_1_$__cuda_sm10x_tcgen05_guardrail_trap_phase_invalid_during_alloc,($__internal_2_$__cuda_sm10x_tcgen05_guardrail_trap_unallocated_columns_being_dealloced - $__internal_1_$__cuda_sm10x_tcgen05_guardrail_trap_phase_invalid_during_alloc)
$__internal_1_$__cuda_sm10x_tcgen05_guardrail_trap_phase_invalid_during_alloc:
[----:B------:R-:W-:Y:S05]  /*6e10*/  BPT.TRAP 0x1 ;  /* 0x000000040000795c */ /* 0x000fea0000300000 */
[----:B------:R-:W-:-:S04]  /*6e20*/  MOV R5, 0x0 ;  /* 0x0000000000057802 */ /* 0x000fc80000000f00 */
[----:B------:R-:W-:Y:S05]  /*6e30*/  RET.REL.NODEC R4 `(_ZN7cutlass13device_kernelINS_4gemm6kernel13GemmUniversalIN4cute5tupleIJiiiiEEENS1_10collective13CollectiveMmaINS1_35MainloopSm100TmaUmmaWarpSpecializedILi3ELi2ELi4ENS5_IJNS4_1CILi1EEENSA_ILi2EEESB_EEEEENS5_IJNSA_ILi64EEESF_NSA_ILi32EEEEEENS_12float_e4m3_tENS5_IJlSB_lEEESI_SJ_NS4_8TiledMMAINS4_8MMA_AtomIJNS4_10MMA_TraitsINS4_19SM100_MMA_F8F6F4_SSEJSI_SI_fSF_SF_NS4_17integral_constantINS4_4UMMA5MajorELSQ_0EEESR_NSO_INSP_7ScaleInELSS_0EEEST_EEEEEENS4_6LayoutINS5_IJSB_SB_SB_EEENS5_IJNSA_ILi0EEESY_SY_EEEEENS5_IJNS4_10UnderscoreES11_S11_EEEEENS4_23SM90_TMA_LOAD_MULTICASTENS4_14ComposedLayoutINS4_7SwizzleILi1ELi4ELi3EEENS4_18smem_ptr_flag_bitsILi8EEENSW_INS5_IJNSA_ILi8EEESG_EEENS5_IJSG_SB_EEEEEEEvNS4_8identityENS4_13SM90_TMA_LOADES1E_vS1F_EENS_8epilogue10collective18CollectiveEpilogueINS1I_23Sm100TmaWarpSpecializedILi1ELi1ELi32ELb0ELb0EEEJSH_NS5_IJNSW_ISF_SB_EES1N_EEESI_SJ_SI_SJ_NS1I_6fusion15FusionCallbacksIS1M_NS1P_17LinearCombinationISI_fSI_fLNS_15FloatRoundStyleE2EEESH_S1O_JEEENS4_5SM1004TMEM4LOAD26SM100_TMEM_LOAD_16dp32b32xES1G_NS15_INS16_ILi2ELi4ELi3EEES19_NSW_INS5_IJS1A_SF_EEENS5_IJSF_SB_EEEEEEENS4_39AutoVectorizingCopyWithAssumedAlignmentILi128EEENS4_14SM90_TMA_STOREES23_S25_S25_EEEvvEEEEvNT_6ParamsE) ;  /* 0xffffff9004707950 */ /* 0x000fea0003c3ffff */
        .weak           $__internal_2_$__cuda_sm10x_tcgen05_guardrail_trap_unallocated_columns_being_dealloced
        .type           $__internal_2_$__cuda_sm10x_tcgen05_guardrail_trap_unallocated_columns_being_dealloced,@function
        .size           $__internal_2_$__cuda_sm10x_tcgen05_guardrail_trap_unallocated_columns_being_dealloced,(.L_x_132 - $__internal_2_$__cuda_sm10x_tcgen05_guardrail_trap_unallocated_columns_being_dealloced)
$__internal_2_$__cuda_sm10x_tcgen05_guardrail_trap_unallocated_columns_being_dealloced:
[----:B------:R-:W-:Y:S05]  /*6e40*/  BPT.TRAP 0x1 ;  /* 0x000000040000795c */ /* 0x000fea0000300000 */
[----:B------:R-:W-:-:S04]  /*6e50*/  HFMA2 R3, -RZ, RZ, 0, 0 ;  /* 0x00000000ff037431 */ /* 0x000fc800000001ff */
[----:B------:R-:W-:Y:S05]  /*6e60*/  RET.REL.NODEC R2 `(_ZN7cutlass13device_kernelINS_4gemm6kernel13GemmUniversalIN4cute5tupleIJiiiiEEENS1_10collective13CollectiveMmaINS1_35MainloopSm100TmaUmmaWarpSpecializedILi3ELi2ELi4ENS5_IJNS4_1CILi1EEENSA_ILi2EEESB_EEEEENS5_IJNSA_ILi64EEESF_NSA_ILi32EEEEEENS_12float_e4m3_tENS5_IJlSB_lEEESI_SJ_NS4_8TiledMMAINS4_8MMA_AtomIJNS4_10MMA_TraitsINS4_19SM100_MMA_F8F6F4_SSEJSI_SI_fSF_SF_NS4_17integral_constantINS4_4UMMA5MajorELSQ_0EEESR_NSO_INSP_7ScaleInELSS_0EEEST_EEEEEENS4_6LayoutINS5_IJSB_SB_SB_EEENS5_IJNSA_ILi0EEESY_SY_EEEEENS5_IJNS4_10UnderscoreES11_S11_EEEEENS4_23SM90_TMA_LOAD_MULTICASTENS4_14ComposedLayoutINS4_7SwizzleILi1ELi4ELi3EEENS4_18smem_ptr_flag_bitsILi8EEENSW_INS5_IJNSA_ILi8EEESG_EEENS5_IJSG_SB_EEEEEEEvNS4_8identityENS4_13SM90_TMA_LOADES1E_vS1F_EENS_8epilogue10collective18CollectiveEpilogueINS1I_23Sm100TmaWarpSpecializedILi1ELi1ELi32ELb0ELb0EEEJSH_NS5_IJNSW_ISF_SB_EES1N_EEESI_SJ_SI_SJ_NS1I_6fusion15FusionCallbacksIS1M_NS1P_17LinearCombinationISI_fSI_fLNS_15FloatRoundStyleE2EEESH_S1O_JEEENS4_5SM1004TMEM4LOAD26SM100_TMEM_LOAD_16dp32b32xES1G_NS15_INS16_ILi2ELi4ELi3EEES19_NSW_INS5_IJS1A_SF_EEENS5_IJSF_SB_EEEEEEENS4_39AutoVectorizingCopyWithAssumedAlignmentILi128EEENS4_14SM90_TMA_STOREES23_S25_S25_EEEvvEEEEvNT_6ParamsE) ;  /* 0xffffff9002647950 */ /* 0x000fea0003c3ffff */
.L_x_131:
[----:B------:R-:W-:-:S00]  /*6e70*/  BRA `(.L_x_131) ;  /* 0xfffffffc00fc7947 */ /* 0x000fc0000383ffff */
[----:B------:R-:W-:-:S00]  /*6e80*/  NOP ;  /* 0x0000000000007918 */ /* 0x000fc00000000000 */
[----:B------:R-:W-:-:S00]  /*6e90*/  NOP ;  /* 0x0000000000007918 */ /* 0x000fc00000000000 */
[----:B------:R-:W-:-:S00]  /*6ea0*/  NOP ;  /* 0x0000000000007918 */ /* 0x000fc00000000000 */
[----:B------:R-:W-:-:S00]  /*6eb0*/  NOP ;  /* 0x0000000000007918 */ /* 0x000fc00000000000 */
[----:B------:R-:W-:-:S00]  /*6ec0*/  NOP ;  /* 0x0000000000007918 */ /* 0x000fc00000000000 */
[----:B------:R-:W-:-:S00]  /*6ed0*/  NOP ;  /* 0x0000000000007918 */ /* 0x000fc00000000000 */
[----:B------:R-:W-:-:S00]  /*6ee0*/  NOP ;  /* 0x0000000000007918 */ /* 0x000fc00000000000 */
[----:B------:R-:W-:-:S00]  /*6ef0*/  NOP ;  /* 0x0000000000007918 */ /* 0x000fc00000000000 */
.L_x_132:


//--------------------- .nv.global.init           --------------------------
	.section	.nv.global.init,"aw",@progbits
.nv.global.init:
	.type		$str$27,@object
	.size		$str$27,($str$28 - $str$27)
$str$27:
        /*0000*/ 	.byte	0x28, 0x61, 0x64, 0x64, 0x72, 0x65, 0x73, 0x73, 0x20, 0x26, 0x20, 0x6d, 0x61, 0x73, 0x6b, 0x29
        /*0010*/ 	.byte	0x20, 0x3d, 0x3d, 0x20, 0x30, 0x00
	.type		$str$28,@object
	.size		$str$28,($str$26 - $str$28)
$str$28:
        /*0016*/ 	.byte	0x2f, 0x74, 0x6d, 0x70, 0x2f, 0x63, 0x75, 0x74, 0x6c, 0x61, 0x73, 0x73, 0x5f, 0x73, 0x77, 0x65
        /*0026*/ 	.byte	0x65, 0x70, 0x5f, 0x73, 0x72, 0x63, 0x2f, 0x69, 0x6e, 0x63, 0x6c, 0x75, 0x64, 0x65, 0x2f, 0x63
        /*0036*/ 	.byte	0x75, 0x74, 0x65, 0x2f, 0x70, 0x6f, 0x69, 0x6e, 0x74, 0x65, 0x72, 0x5f, 0x66, 0x6c, 0x61, 0x67
        /*0046*/ 	.byte	0x67, 0x65, 0x64, 0x2e, 0x68, 0x70, 0x70, 0x00
	.type		$str$26,@object
	.size		$str$26,($str$25 - $str$26)
$str$26:
        /*004e*/ 	.byte	0x2f, 0x74, 0x6d, 0x70, 0x2f, 0x63, 0x75, 0x74, 0x6c, 0x61, 0x73, 0x73, 0x5f, 0x73, 0x77, 0x65
        /*005e*/ 	.byte	0x65, 0x70, 0x5f, 0x73, 0x72, 0x63, 0x2f, 0x69, 0x6e, 0x63, 0x6c, 0x75, 0x64, 0x65, 0x2f, 0x63
        /*006e*/ 	.byte	0x75, 0x74, 0x65, 0x2f, 0x61, 0x74, 0x6f, 0x6d, 0x2f, 0x63, 0x6f, 0x70, 0x79, 0x5f, 0x74, 0x72
        /*007e*/ 	.byte	0x61, 0x69, 0x74, 0x73, 0x5f, 0x73, 0x6d, 0x31, 0x30, 0x30, 0x2e, 0x68, 0x70, 0x70, 0x00
	.type		$str$25,@object
	.size		$str$25,(__unnamed_1 - $str$25)
$str$25:
        /*008d*/ 	.byte	0x28, 0x28, 0x75, 0x69, 0x6e, 0x74, 0x33, 0x32, 0x5f, 0x74, 0x28, 0x74, 0x68, 0x72, 0x65, 0x61
        /*009d*/ 	.byte	0x64, 0x49, 0x64, 0x78, 0x2e, 0x78, 0x29, 0x20, 0x2f, 0x20, 0x33, 0x32, 0x29, 0x20, 0x25, 0x20
        /*00ad*/ 	.byte	0x34, 0x29, 0x20, 0x3d, 0x3d, 0x20, 0x28, 0x28, 0x28, 0x74, 0x6d, 0x65, 0x6d, 0x5f, 0x61, 0x64
        /*00bd*/ 	.byte	0x64, 0x72, 0x20, 0x3e, 0x3e, 0x20, 0x31, 0x36, 0x29, 0x20, 0x2f, 0x20, 0x33, 0x32, 0x29, 0x20
        /*00cd*/ 	.byte	0x25, 0x20, 0x34, 0x29, 0x00
	.type		__unnamed_1,@object
	.size		__unnamed_1,(__unnamed_2 - __unnamed_1)
__unnamed_1:
        /*00d2*/ 	.byte	0x61, 0x75, 0x74, 0x6f, 0x20, 0x63, 0x75, 0x74, 0x65, 0x3a, 0x3a, 0x61, 0x73, 0x5f, 0x70, 0x6f
        /* <DEDUP_REMOVED lines=24> */
        /*0262*/ 	.byte	0x3c, 0x34, 0x30, 0x39, 0x36, 0x3e, 0x3e, 0x3e, 0x3e, 0x5d, 0x00
	.type		__unnamed_2,@object
	.size		__unnamed_2,(.L_2 - __unnamed_2)
__unnamed_2:
        /* <DEDUP_REMOVED lines=40> */
        /*04ed*/ 	.byte	0x74, 0x65, 0x3a, 0x3a, 0x43, 0x3c, 0x30, 0x3e, 0x3e, 0x3e, 0x3e, 0x5d, 0x00
.L_2:


//--------------------- .nv.shared._ZN7cutlass13device_kernelINS_4gemm6kernel13GemmUniversalIN4cute5tupleIJiiiiEEENS1_10collective13CollectiveMmaINS1_35MainloopSm100TmaUmmaWarpSpecializedILi3ELi2ELi4ENS5_IJNS4_1CILi1EEENSA_ILi2EEESB_EEEEENS5_IJNSA_ILi64EEESF_NSA_ILi32EEEEEENS_12float_e4m3_tENS5_IJlSB_lEEESI_SJ_NS4_8TiledMMAINS4_8MMA_AtomIJNS4_10MMA_TraitsINS4_19SM100_MMA_F8F6F4_SSEJSI_SI_fSF_SF_NS4_17integral_constantINS4_4UMMA5MajorELSQ_0EEESR_NSO_INSP_7ScaleInELSS_0EEEST_EEEEEENS4_6LayoutINS5_IJSB_SB_SB_EEENS5_IJNSA_ILi0EEESY_SY_EEEEENS5_IJNS4_10UnderscoreES11_S11_EEEEENS4_23SM90_TMA_LOAD_MULTICASTENS4_14ComposedLayoutINS4_7SwizzleILi1ELi4ELi3EEENS4_18smem_ptr_flag_bitsILi8EEENSW_INS5_IJNSA_ILi8EEESG_EEENS5_IJSG_SB_EEEEEEEvNS4_8identityENS4_13SM90_TMA_LOADES1E_vS1F_EENS_8epilogue10collective18CollectiveEpilogueINS1I_23Sm100TmaWarpSpecializedILi1ELi1ELi32ELb0ELb0EEEJSH_NS5_IJNSW_ISF_SB_EES1N_EEESI_SJ_SI_SJ_NS1I_6fusion15FusionCallbacksIS1M_NS1P_17LinearCombinationISI_fSI_fLNS_15FloatRoundStyleE2EEESH_S1O_JEEENS4_5SM1004TMEM4LOAD26SM100_TMEM_LOAD_16dp32b32xES1G_NS15_INS16_ILi2ELi4ELi3EEES19_NSW_INS5_IJS1A_SF_EEENS5_IJSF_SB_EEEEEEENS4_39AutoVectorizingCopyWithAssumedAlignmentILi128EEENS4_14SM90_TMA_STOREES23_S25_S25_EEEvvEEEEvNT_6ParamsE --------------------------
	.section	.nv.shared._ZN7cutlass13device_kernelINS_4gemm6kernel13GemmUniversalIN4cute5tupleIJiiiiEEENS1_10collective13CollectiveMmaINS1_35MainloopSm100TmaUmmaWarpSpecializedILi3ELi2ELi4ENS5_IJNS4_1CILi1EEENSA_ILi2EEESB_EEEEENS5_IJNSA_ILi64EEESF_NSA_ILi32EEEEEENS_12float_e4m3_tENS5_IJlSB_lEEESI_SJ_NS4_8TiledMMAINS4_8MMA_AtomIJNS4_10MMA_TraitsINS4_19SM100_MMA_F8F6F4_SSEJSI_SI_fSF_SF_NS4_17integral_constantINS4_4UMMA5MajorELSQ_0EEESR_NSO_INSP_7ScaleInELSS_0EEEST_EEEEEENS4_6LayoutINS5_IJSB_SB_SB_EEENS5_IJNSA_ILi0EEESY_SY_EEEEENS5_IJNS4_10UnderscoreES11_S11_EEEEENS4_23SM90_TMA_LOAD_MULTICASTENS4_14ComposedLayoutINS4_7SwizzleILi1ELi4ELi3EEENS4_18smem_ptr_flag_bitsILi8EEENSW_INS5_IJNSA_ILi8EEESG_EEENS5_IJSG_SB_EEEEEEEvNS4_8identityENS4_13SM90_TMA_LOADES1E_vS1F_EENS_8epilogue10collective18CollectiveEpilogueINS1I_23Sm100TmaWarpSpecializedILi1ELi1ELi32ELb0ELb0EEEJSH_NS5_IJNSW_ISF_SB_EES1N_EEESI_SJ_SI_SJ_NS1I_6fusion15FusionCallbacksIS1M_NS1P_17LinearCombinationISI_fSI_fLNS_15FloatRoundStyleE2EEESH_S1O_JEEENS4_5SM1004TMEM4LOAD26SM100_TMEM_LOAD_16dp32b32xES1G_NS15_INS16_ILi2ELi4ELi3EEES19_NSW_INS5_IJS1A_SF_EEENS5_IJSF_SB_EEEEEEENS4_39AutoVectorizingCopyWithAssumedAlignmentILi128EEENS4_14SM90_TMA_STOREES23_S25_S25_EEEvvEEEEvNT_6ParamsE,"aw",@nobits
	.sectionflags	@""
	.align	16
	.zero		1024


//--------------------- .nv.shared.reserved.0     --------------------------
	.section	.nv.shared.reserved.0,"aw",@nobits
	.weak		__nv_reservedSMEM_offset_0_alias
	.size		__nv_reservedSMEM_offset_0_alias, 0, 64
	.other		__nv_reservedSMEM_offset_0_alias,@"STO_CUDA_RESERVED_SHARED STV_DEFAULT"
__nv_reservedSMEM_offset_0_alias:
	.zero		0
.nv.shared.reserved.0:
	.zero		64
	.weak		__nv_reservedSMEM_tcgen05_partition
	.type		__nv_reservedSMEM_tcgen05_partition,@object
	.size		__nv_reservedSMEM_tcgen05_partition,(.L_0 - __nv_reservedSMEM_tcgen05_partition)
__nv_reservedSMEM_tcgen05_partition:
	.zero		32
.L_0:


//--------------------- .nv.global                --------------------------
	.section	.nv.global,"aw",@nobits
.nv.global:
	.type		_ZN39_INTERNAL_15399a75_4_k_cu_b510627e_73724cute1_E,@object
	.size		_ZN39_INTERNAL_15399a75_4_k_cu_b510627e_73724cute1_E,(_ZN39_INTERNAL_15399a75_4_k_cu_b510627e_73724cuda3std3__45__cpo6cbeginE - _ZN39_INTERNAL_15399a75_4_k_cu_b510627e_73724cute1_E)
_ZN39_INTERNAL_15399a75_4_k_cu_b510627e_73724cute1_E:
	.zero		1
	.type		_ZN39_INTERNAL_15399a75_4_k_cu_b510627e_73724cuda3std3__45__cpo6cbeginE,@object
	.size		_ZN39_INTERNAL_15399a75_4_k_cu_b510627e_73724cuda3std3__45__cpo6cbeginE,(_ZN39_INTERNAL_15399a75_4_k_cu_b510627e_73724cuda3std3__48in_placeE - _ZN39_INTERNAL_15399a75_4_k_cu_b510627e_73724cuda3std3__45__cpo6cbeginE)
_ZN39_INTERNAL_15399a75_4_k_cu_b510627e_73724cuda3std3__45__cpo6cbeginE:
	.zero		1
	.type		_ZN39_INTERNAL_15399a75_4_k_cu_b510627e_73724cuda3std3__48in_placeE,@object
	.size		_ZN39_INTERNAL_15399a75_4_k_cu_b510627e_73724cuda3std3__48in_placeE,(_ZN39_INTERNAL_15399a75_4_k_cu_b510627e_73724cuda3std6ranges3__45__cpo9iter_moveE - _ZN39_INTERNAL_15399a75_4_k_cu_b510627e_73724cuda3std3__48in_placeE)
_ZN39_INTERNAL_15399a75_4_k_cu_b510627e_73724cuda3std3__48in_placeE:
	.zero		1
	.type		_ZN39_INTERNAL_15399a75_4_k_cu_b510627e_73724cuda3std6ranges3__45__cpo9iter_moveE,@object
	.size		_ZN39_INTERNAL_15399a75_4_k_cu_b510627e_73724cuda3std6ranges3__45__cpo9iter_moveE,(_ZN39_INTERNAL_15399a75_4_k_cu_b510627e_73724cuda3std3__45__cpo5beginE - _ZN39_INTERNAL_15399a75_4_k_cu_b510627e_73724cuda3std6ranges3__45__cpo9iter_moveE)
_ZN39_INTERNAL_15399a75_4_k_cu_b510627e_73724cuda3std6ranges3__45__cpo9iter_moveE:
	.zero		1
	.type		_ZN39_INTERNAL_15399a75_4_k_cu_b510627e_73724cuda3std3__45__cpo5beginE,@object
	.size		_ZN39_INTERNAL_15399a75_4_k_cu_b510627e_73724cuda3std3__45__cpo5beginE,(_ZN39_INTERNAL_15399a75_4_k_cu_b510627e_73724cuda3std3__441_GLOBAL__N__15399a75_4_k_cu_b510627e_73726ignoreE - _ZN39_INTERNAL_15399a75_4_k_cu_b510627e_73724cuda3std3__45__cpo5beginE)
_ZN39_INTERNAL_15399a75_4_k_cu_b510627e_73724cuda3std3__45__cpo5beginE:
	.zero		1
	.type		_ZN39_INTERNAL_15399a75_4_k_cu_b510627e_73724cuda3std3__441_GLOBAL__N__15399a75_4_k_cu_b510627e_73726ignoreE,@object
	.size		_ZN39_INTERNAL_15399a75_4_k_cu_b510627e_73724cuda3std3__441_GLOBAL__N__15399a75_4_k_cu_b510627e_73726ignoreE,(_ZN39_INTERNAL_15399a75_4_k_cu_b510627e_73724cute7productE - _ZN39_INTERNAL_15399a75_4_k_cu_b510627e_73724cuda3std3__441_GLOBAL__N__15399a75_4_k_cu_b510627e_73726ignoreE)
_ZN39_INTERNAL_15399a75_4_k_cu_b510627e_73724cuda3std3__441_GLOBAL__N__15399a75_4_k_cu_b510627e_73726ignoreE:
	.zero		1
	.type		_ZN39_INTERNAL_15399a75_4_k_cu_b510627e_73724cute7productE,@object
	.size		_ZN39_INTERNAL_15399a75_4_k_cu_b510627e_73724cute7productE,(_ZN39_INTERNAL_15399a75_4_k_cu_b510627e_73724cuda3std3__45__cpo3endE - _ZN39_INTERNAL_15399a75_4_k_cu_b510627e_73724cute7productE)
_ZN39_INTERNAL_15399a75_4_k_cu_b510627e_73724cute7productE:
	.zero		1
	.type		_ZN39_INTERNAL_15399a75_4_k_cu_b510627e_73724cuda3std3__45__cpo3endE,@object
	.size		_ZN39_INTERNAL_15399a75_4_k_cu_b510627e_73724cuda3std3__45__cpo3endE,(_ZN39_INTERNAL_15399a75_4_k_cu_b510627e_73724cuda3std3__419piecewise_constructE - _ZN39_INTERNAL_15399a75_4_k_cu_b510627e_73724cuda3std3__45__cpo3endE)
_ZN39_INTERNAL_15399a75_4_k_cu_b510627e_73724cuda3std3__45__cpo3endE:
	.zero		1
	.type		_ZN39_INTERNAL_15399a75_4_k_cu_b510627e_73724cuda3std3__419piecewise_constructE,@object
	.size		_ZN39_INTERNAL_15399a75_4_k_cu_b510627e_73724cuda3std3__419piecewise_constructE,(_ZN39_INTERNAL_15399a75_4_k_cu_b510627e_73724cuda3std3__45__cpo4cendE - _ZN39_INTERNAL_15399a75_4_k_cu_b510627e_73724cuda3std3__419piecewise_constructE)
_ZN39_INTERNAL_15399a75_4_k_cu_b510627e_73724cuda3std3__419piecewise_constructE:
	.zero		1
	.type		_ZN39_INTERNAL_15399a75_4_k_cu_b510627e_73724cuda3std3__45__cpo4cendE,@object
	.size		_ZN39_INTERNAL_15399a75_4_k_cu_b510627e_73724cuda3std3__45__cpo4cendE,(_ZN39_INTERNAL_15399a75_4_k_cu_b510627e_73724cuda3std6ranges3__45__cpo4swapE - _ZN39_INTERNAL_15399a75_4_k_cu_b510627e_73724cuda3std3__45__cpo4cendE)
_ZN39_INTERNAL_15399a75_4_k_cu_b510627e_73724cuda3std3__45__cpo4cendE:
	.zero		1
	.type		_ZN39_INTERNAL_15399a75_4_k_cu_b510627e_73724cuda3std6ranges3__45__cpo4swapE,@object
	.size		_ZN39_INTERNAL_15399a75_4_k_cu_b510627e_73724cuda3std6ranges3__45__cpo4swapE,(.L_10 - _ZN39_INTERNAL_15399a75_4_k_cu_b510627e_73724cuda3std6ranges3__45__cpo4swapE)
_ZN39_INTERNAL_15399a75_4_k_cu_b510627e_73724cuda3std6ranges3__45__cpo4swapE:
	.zero		1
.L_10:


//--------------------- .nv.constant0._ZN7cutlass13device_kernelINS_4gemm6kernel13GemmUniversalIN4cute5tupleIJiiiiEEENS1_10collective13CollectiveMmaINS1_35MainloopSm100TmaUmmaWarpSpecializedILi3ELi2ELi4ENS5_IJNS4_1CILi1EEENSA_ILi2EEESB_EEEEENS5_IJNSA_ILi64EEESF_NSA_ILi32EEEEEENS_12float_e4m3_tENS5_IJlSB_lEEESI_SJ_NS4_8TiledMMAINS4_8MMA_AtomIJNS4_10MMA_TraitsINS4_19SM100_MMA_F8F6F4_SSEJSI_SI_fSF_SF_NS4_17integral_constantINS4_4UMMA5MajorELSQ_0EEESR_NSO_INSP_7ScaleInELSS_0EEEST_EEEEEENS4_6LayoutINS5_IJSB_SB_SB_EEENS5_IJNSA_ILi0EEESY_SY_EEEEENS5_IJNS4_10UnderscoreES11_S11_EEEEENS4_23SM90_TMA_LOAD_MULTICASTENS4_14ComposedLayoutINS4_7SwizzleILi1ELi4ELi3EEENS4_18smem_ptr_flag_bitsILi8EEENSW_INS5_IJNSA_ILi8EEESG_EEENS5_IJSG_SB_EEEEEEEvNS4_8identityENS4_13SM90_TMA_LOADES1E_vS1F_EENS_8epilogue10collective18CollectiveEpilogueINS1I_23Sm100TmaWarpSpecializedILi1ELi1ELi32ELb0ELb0EEEJSH_NS5_IJNSW_ISF_SB_EES1N_EEESI_SJ_SI_SJ_NS1I_6fusion15FusionCallbacksIS1M_NS1P_17LinearCombinationISI_fSI_fLNS_15FloatRoundStyleE2EEESH_S1O_JEEENS4_5SM1004TMEM4LOAD26SM100_TMEM_LOAD_16dp32b32xES1G_NS15_INS16_ILi2ELi4ELi3EEES19_NSW_INS5_IJS1A_SF_EEENS5_IJSF_SB_EEEEEEENS4_39AutoVectorizingCopyWithAssumedAlignmentILi128EEENS4_14SM90_TMA_STOREES23_S25_S25_EEEvvEEEEvNT_6ParamsE --------------------------
	.section	.nv.constant0._ZN7cutlass13device_kernelINS_4gemm6kernel13GemmUniversalIN4cute5tupleIJiiiiEEENS1_10collective13CollectiveMmaINS1_35MainloopSm100TmaUmmaWarpSpecializedILi3ELi2ELi4ENS5_IJNS4_1CILi1EEENSA_ILi2EEESB_EEEEENS5_IJNSA_ILi64EEESF_NSA_ILi32EEEEEENS_12float_e4m3_tENS5_IJlSB_lEEESI_SJ_NS4_8TiledMMAINS4_8MMA_AtomIJNS4_10MMA_TraitsINS4_19SM100_MMA_F8F6F4_SSEJSI_SI_fSF_SF_NS4_17integral_constantINS4_4UMMA5MajorELSQ_0EEESR_NSO_INSP_7ScaleInELSS_0EEEST_EEEEEENS4_6LayoutINS5_IJSB_SB_SB_EEENS5_IJNSA_ILi0EEESY_SY_EEEEENS5_IJNS4_10UnderscoreES11_S11_EEEEENS4_23SM90_TMA_LOAD_MULTICASTENS4_14ComposedLayoutINS4_7SwizzleILi1ELi4ELi3EEENS4_18smem_ptr_flag_bitsILi8EEENSW_INS5_IJNSA_ILi8EEESG_EEENS5_IJSG_SB_EEEEEEEvNS4_8identityENS4_13SM90_TMA_LOADES1E_vS1F_EENS_8epilogue10collective18CollectiveEpilogueINS1I_23Sm100TmaWarpSpecializedILi1ELi1ELi32ELb0ELb0EEEJSH_NS5_IJNSW_ISF_SB_EES1N_EEESI_SJ_SI_SJ_NS1I_6fusion15FusionCallbacksIS1M_NS1P_17LinearCombinationISI_fSI_fLNS_15FloatRoundStyleE2EEESH_S1O_JEEENS4_5SM1004TMEM4LOAD26SM100_TMEM_LOAD_16dp32b32xES1G_NS15_INS16_ILi2ELi4ELi3EEES19_NSW_INS5_IJS1A_SF_EEENS5_IJSF_SB_EEEEEEENS4_39AutoVectorizingCopyWithAssumedAlignmentILi128EEENS4_14SM90_TMA_STOREES23_S25_S25_EEEvvEEEEvNT_6ParamsE,"a",@progbits
	.sectionflags	@""
	.align	4
.nv.constant0._ZN7cutlass13device_kernelINS_4gemm6kernel13GemmUniversalIN4cute5tupleIJiiiiEEENS1_10collective13CollectiveMmaINS1_35MainloopSm100TmaUmmaWarpSpecializedILi3ELi2ELi4ENS5_IJNS4_1CILi1EEENSA_ILi2EEESB_EEEEENS5_IJNSA_ILi64EEESF_NSA_ILi32EEEEEENS_12float_e4m3_tENS5_IJlSB_lEEESI_SJ_NS4_8TiledMMAINS4_8MMA_AtomIJNS4_10MMA_TraitsINS4_19SM100_MMA_F8F6F4_SSEJSI_SI_fSF_SF_NS4_17integral_constantINS4_4UMMA5MajorELSQ_0EEESR_NSO_INSP_7ScaleInELSS_0EEEST_EEEEEENS4_6LayoutINS5_IJSB_SB_SB_EEENS5_IJNSA_ILi0EEESY_SY_EEEEENS5_IJNS4_10UnderscoreES11_S11_EEEEENS4_23SM90_TMA_LOAD_MULTICASTENS4_14ComposedLayoutINS4_7SwizzleILi1ELi4ELi3EEENS4_18smem_ptr_flag_bitsILi8EEENSW_INS5_IJNSA_ILi8EEESG_EEENS5_IJSG_SB_EEEEEEEvNS4_8identityENS4_13SM90_TMA_LOADES1E_vS1F_EENS_8epilogue10collective18CollectiveEpilogueINS1I_23Sm100TmaWarpSpecializedILi1ELi1ELi32ELb0ELb0EEEJSH_NS5_IJNSW_ISF_SB_EES1N_EEESI_SJ_SI_SJ_NS1I_6fusion15FusionCallbacksIS1M_NS1P_17LinearCombinationISI_fSI_fLNS_15FloatRoundStyleE2EEESH_S1O_JEEENS4_5SM1004TMEM4LOAD26SM100_TMEM_LOAD_16dp32b32xES1G_NS15_INS16_ILi2ELi4ELi3EEES19_NSW_INS5_IJS1A_SF_EEENS5_IJSF_SB_EEEEEEENS4_39AutoVectorizingCopyWithAssumedAlignmentILi128EEENS4_14SM90_TMA_STOREES23_S25_S25_EEEvvEEEEvNT_6ParamsE:
	.zero		2944


//--------------------- SYMBOLS --------------------------

	.type		.nv.reservedSmem.offset0,@object
	.size		.nv.reservedSmem.offset0,0x4
	.type		.nv.reservedSmem.cap,@object
	.size		.nv.reservedSmem.cap,0x4
	.type		__assertfail,@function
